	.target	sm_90a

	.elftype	@"ET_EXEC"


//--------------------- .note.nv.tkinfo           --------------------------
	.section	.note.nv.tkinfo,"",@"SHT_NOTE"
	.sectionflags	@"SHF_NOTE_NV_TKINFO"
	.tkinfo
        /*0018*/ 	.word	0x00000002
        /*0030*/ 	.string	""
        /*0030*/ 	.string	"ptxas"
        /*0030*/ 	.string	"Cuda compilation tools, release 13.0, V13.0.88"
        /*0030*/ 	.string	"Build cuda_13.0.r13.0/compiler.36424714_0"
        /*0030*/ 	.string	"-arch sm_90a -m 64 "



//--------------------- .note.nv.cuinfo           --------------------------
	.section	.note.nv.cuinfo,"",@"SHT_NOTE"
	.sectionflags	@"SHF_NOTE_NV_CUINFO"
        /*0018*/ 	.short	0x0002
        /*001a*/ 	.short	0x005a
        /*001c*/ 	.short	0x0082
	.zero		2


//--------------------- .nv.info                  --------------------------
	.section	.nv.info,"",@"SHT_CUDA_INFO"
	.align	4


	//----- nvinfo : EIATTR_REGCOUNT
	.align		4
        /*0000*/ 	.byte	0x04, 0x2f
        /*0002*/ 	.short	(.L_12 - .L_11)
	.align		4
.L_11:
        /*0004*/ 	.word	index@(_ZN7cutlass13device_kernelINS_4conv6kernel13ConvUniversalINS1_16ConvProblemShapeILNS1_8OperatorE0ELi3EEENS1_10collective14CollectiveConvINS1_46MainloopSm90TmaGmmaWarpSpecializedImplicitGemmILS5_0ELi9ELi3EN4cute5tupleIJNSA_1CILi1EEESD_SD_EEENS1_36KernelImplicitTmaWarpSpecializedSm90ELi1EEENSB_IJNSC_ILi64EEENSC_ILi128EEENSB_IJSH_EEEEEENS_10bfloat16_tESL_NSA_8TiledMMAINSA_8MMA_AtomIJNSA_4SM904GMMA28MMA_64x128x16_F32BF16BF16_SSILNSP_5MajorE0ELSR_0ELNSP_7ScaleInE1ELSS_1EEEEEENSA_6LayoutISE_NSB_IJNSC_ILi0EEESW_SW_EEEEENSB_IJNSA_10UnderscoreESZ_SZ_EEEEENS7_6detail26Sm90ImplicitGemmTileTraitsINSA_20SM90_TMA_LOAD_IM2COLENSA_14ComposedLayoutINSA_7SwizzleILi3ELi4ELi3EEENSA_18smem_ptr_flag_bitsILi16EEENSV_INSB_IJNSB_IJNSC_ILi8EEES1A_EEENSB_IJSH_SD_EEENSB_IJSD_NSC_ILi9EEEEEEEEENSB_IJNSB_IJSH_NSC_ILi512EEEEEENSB_IJSD_SW_EEENSB_IJSW_NSC_ILi4096EEEEEEEEEEEEEvEENS13_INSA_13SM90_TMA_LOADENS15_IS17_S19_NSV_INSB_IJNSB_IJS1A_NSC_ILi16EEEEEES1C_S1E_EEENSB_IJS1H_S1I_NSB_IJSW_NSC_ILi8192EEEEEEEEEEEEEvEEEENS_8epilogue10collective6detail29Sm90TmaWarpSpecializedAdapterINS21_15DefaultEpilogueISL_NSB_IJNSB_IJllllEEESD_SW_EEES26_NS20_6thread17LinearCombinationISL_Li1EffLNS27_9ScaleType4KindE0ELNS_15FloatRoundStyleE2ESL_EENS_4gemm15EpilogueDefaultEEEEEvvEEEEvNT_6ParamsE)
        /*0008*/ 	.word	0x0000005a


	//----- nvinfo : EIATTR_FRAME_SIZE
	.align		4
.L_12:
        /*000c*/ 	.byte	0x04, 0x11
        /*000e*/ 	.short	(.L_14 - .L_13)
	.align		4
.L_13:
        /*0010*/ 	.word	index@(_ZN7cutlass13device_kernelINS_4conv6kernel13ConvUniversalINS1_16ConvProblemShapeILNS1_8OperatorE0ELi3EEENS1_10collective14CollectiveConvINS1_46MainloopSm90TmaGmmaWarpSpecializedImplicitGemmILS5_0ELi9ELi3EN4cute5tupleIJNSA_1CILi1EEESD_SD_EEENS1_36KernelImplicitTmaWarpSpecializedSm90ELi1EEENSB_IJNSC_ILi64EEENSC_ILi128EEENSB_IJSH_EEEEEENS_10bfloat16_tESL_NSA_8TiledMMAINSA_8MMA_AtomIJNSA_4SM904GMMA28MMA_64x128x16_F32BF16BF16_SSILNSP_5MajorE0ELSR_0ELNSP_7ScaleInE1ELSS_1EEEEEENSA_6LayoutISE_NSB_IJNSC_ILi0EEESW_SW_EEEEENSB_IJNSA_10UnderscoreESZ_SZ_EEEEENS7_6detail26Sm90ImplicitGemmTileTraitsINSA_20SM90_TMA_LOAD_IM2COLENSA_14ComposedLayoutINSA_7SwizzleILi3ELi4ELi3EEENSA_18smem_ptr_flag_bitsILi16EEENSV_INSB_IJNSB_IJNSC_ILi8EEES1A_EEENSB_IJSH_SD_EEENSB_IJSD_NSC_ILi9EEEEEEEEENSB_IJNSB_IJSH_NSC_ILi512EEEEEENSB_IJSD_SW_EEENSB_IJSW_NSC_ILi4096EEEEEEEEEEEEEvEENS13_INSA_13SM90_TMA_LOADENS15_IS17_S19_NSV_INSB_IJNSB_IJS1A_NSC_ILi16EEEEEES1C_S1E_EEENSB_IJS1H_S1I_NSB_IJSW_NSC_ILi8192EEEEEEEEEEEEEvEEEENS_8epilogue10collective6detail29Sm90TmaWarpSpecializedAdapterINS21_15DefaultEpilogueISL_NSB_IJNSB_IJllllEEESD_SW_EEES26_NS20_6thread17LinearCombinationISL_Li1EffLNS27_9ScaleType4KindE0ELNS_15FloatRoundStyleE2ESL_EENS_4gemm15EpilogueDefaultEEEEEvvEEEEvNT_6ParamsE)
        /*0014*/ 	.word	0x00000000


	//----- nvinfo : EIATTR_MIN_STACK_SIZE
	.align		4
.L_14:
        /*0018*/ 	.byte	0x04, 0x12
        /*001a*/ 	.short	(.L_16 - .L_15)
	.align		4
.L_15:
        /*001c*/ 	.word	index@(_ZN7cutlass13device_kernelINS_4conv6kernel13ConvUniversalINS1_16ConvProblemShapeILNS1_8OperatorE0ELi3EEENS1_10collective14CollectiveConvINS1_46MainloopSm90TmaGmmaWarpSpecializedImplicitGemmILS5_0ELi9ELi3EN4cute5tupleIJNSA_1CILi1EEESD_SD_EEENS1_36KernelImplicitTmaWarpSpecializedSm90ELi1EEENSB_IJNSC_ILi64EEENSC_ILi128EEENSB_IJSH_EEEEEENS_10bfloat16_tESL_NSA_8TiledMMAINSA_8MMA_AtomIJNSA_4SM904GMMA28MMA_64x128x16_F32BF16BF16_SSILNSP_5MajorE0ELSR_0ELNSP_7ScaleInE1ELSS_1EEEEEENSA_6LayoutISE_NSB_IJNSC_ILi0EEESW_SW_EEEEENSB_IJNSA_10UnderscoreESZ_SZ_EEEEENS7_6detail26Sm90ImplicitGemmTileTraitsINSA_20SM90_TMA_LOAD_IM2COLENSA_14ComposedLayoutINSA_7SwizzleILi3ELi4ELi3EEENSA_18smem_ptr_flag_bitsILi16EEENSV_INSB_IJNSB_IJNSC_ILi8EEES1A_EEENSB_IJSH_SD_EEENSB_IJSD_NSC_ILi9EEEEEEEEENSB_IJNSB_IJSH_NSC_ILi512EEEEEENSB_IJSD_SW_EEENSB_IJSW_NSC_ILi4096EEEEEEEEEEEEEvEENS13_INSA_13SM90_TMA_LOADENS15_IS17_S19_NSV_INSB_IJNSB_IJS1A_NSC_ILi16EEEEEES1C_S1E_EEENSB_IJS1H_S1I_NSB_IJSW_NSC_ILi8192EEEEEEEEEEEEEvEEEENS_8epilogue10collective6detail29Sm90TmaWarpSpecializedAdapterINS21_15DefaultEpilogueISL_NSB_IJNSB_IJllllEEESD_SW_EEES26_NS20_6thread17LinearCombinationISL_Li1EffLNS27_9ScaleType4KindE0ELNS_15FloatRoundStyleE2ESL_EENS_4gemm15EpilogueDefaultEEEEEvvEEEEvNT_6ParamsE)
        /*0020*/ 	.word	0x00000000
.L_16:


//--------------------- .nv.compat                --------------------------
	.section	.nv.compat,"",@"SHT_CUDA_COMPAT_INFO"
	.align	4
        /*0000*/ 	.byte	0x02, 0x09, 0x01, 0x00, 0x02, 0x02, 0x04, 0x00, 0x02, 0x05, 0x05, 0x00, 0x03, 0x07, 0x01, 0x01
        /*0010*/ 	.byte	0x02, 0x03, 0x01, 0x00, 0x02, 0x06, 0x01, 0x00, 0x04, 0x0b, 0x08, 0x00, 0x00, 0x00, 0x00, 0x00
        /*0020*/ 	.byte	0x00, 0x00, 0x00, 0x00


//--------------------- .nv.info._ZN7cutlass13device_kernelINS_4conv6kernel13ConvUniversalINS1_16ConvProblemShapeILNS1_8OperatorE0ELi3EEENS1_10collective14CollectiveConvINS1_46MainloopSm90TmaGmmaWarpSpecializedImplicitGemmILS5_0ELi9ELi3EN4cute5tupleIJNSA_1CILi1EEESD_SD_EEENS1_36KernelImplicitTmaWarpSpecializedSm90ELi1EEENSB_IJNSC_ILi64EEENSC_ILi128EEENSB_IJSH_EEEEEENS_10bfloat16_tESL_NSA_8TiledMMAINSA_8MMA_AtomIJNSA_4SM904GMMA28MMA_64x128x16_F32BF16BF16_SSILNSP_5MajorE0ELSR_0ELNSP_7ScaleInE1ELSS_1EEEEEENSA_6LayoutISE_NSB_IJNSC_ILi0EEESW_SW_EEEEENSB_IJNSA_10UnderscoreESZ_SZ_EEEEENS7_6detail26Sm90ImplicitGemmTileTraitsINSA_20SM90_TMA_LOAD_IM2COLENSA_14ComposedLayoutINSA_7SwizzleILi3ELi4ELi3EEENSA_18smem_ptr_flag_bitsILi16EEENSV_INSB_IJNSB_IJNSC_ILi8EEES1A_EEENSB_IJSH_SD_EEENSB_IJSD_NSC_ILi9EEEEEEEEENSB_IJNSB_IJSH_NSC_ILi512EEEEEENSB_IJSD_SW_EEENSB_IJSW_NSC_ILi4096EEEEEEEEEEEEEvEENS13_INSA_13SM90_TMA_LOADENS15_IS17_S19_NSV_INSB_IJNSB_IJS1A_NSC_ILi16EEEEEES1C_S1E_EEENSB_IJS1H_S1I_NSB_IJSW_NSC_ILi8192EEEEEEEEEEEEEvEEEENS_8epilogue10collective6detail29Sm90TmaWarpSpecializedAdapterINS21_15DefaultEpilogueISL_NSB_IJNSB_IJllllEEESD_SW_EEES26_NS20_6thread17LinearCombinationISL_Li1EffLNS27_9ScaleType4KindE0ELNS_15FloatRoundStyleE2ESL_EENS_4gemm15EpilogueDefaultEEEEEvvEEEEvNT_6ParamsE --------------------------
	.section	.nv.info._ZN7cutlass13device_kernelINS_4conv6kernel13ConvUniversalINS1_16ConvProblemShapeILNS1_8OperatorE0ELi3EEENS1_10collective14CollectiveConvINS1_46MainloopSm90TmaGmmaWarpSpecializedImplicitGemmILS5_0ELi9ELi3EN4cute5tupleIJNSA_1CILi1EEESD_SD_EEENS1_36KernelImplicitTmaWarpSpecializedSm90ELi1EEENSB_IJNSC_ILi64EEENSC_ILi128EEENSB_IJSH_EEEEEENS_10bfloat16_tESL_NSA_8TiledMMAINSA_8MMA_AtomIJNSA_4SM904GMMA28MMA_64x128x16_F32BF16BF16_SSILNSP_5MajorE0ELSR_0ELNSP_7ScaleInE1ELSS_1EEEEEENSA_6LayoutISE_NSB_IJNSC_ILi0EEESW_SW_EEEEENSB_IJNSA_10UnderscoreESZ_SZ_EEEEENS7_6detail26Sm90ImplicitGemmTileTraitsINSA_20SM90_TMA_LOAD_IM2COLENSA_14ComposedLayoutINSA_7SwizzleILi3ELi4ELi3EEENSA_18smem_ptr_flag_bitsILi16EEENSV_INSB_IJNSB_IJNSC_ILi8EEES1A_EEENSB_IJSH_SD_EEENSB_IJSD_NSC_ILi9EEEEEEEEENSB_IJNSB_IJSH_NSC_ILi512EEEEEENSB_IJSD_SW_EEENSB_IJSW_NSC_ILi4096EEEEEEEEEEEEEvEENS13_INSA_13SM90_TMA_LOADENS15_IS17_S19_NSV_INSB_IJNSB_IJS1A_NSC_ILi16EEEEEES1C_S1E_EEENSB_IJS1H_S1I_NSB_IJSW_NSC_ILi8192EEEEEEEEEEEEEvEEEENS_8epilogue10collective6detail29Sm90TmaWarpSpecializedAdapterINS21_15DefaultEpilogueISL_NSB_IJNSB_IJllllEEESD_SW_EEES26_NS20_6thread17LinearCombinationISL_Li1EffLNS27_9ScaleType4KindE0ELNS_15FloatRoundStyleE2ESL_EENS_4gemm15EpilogueDefaultEEEEEvvEEEEvNT_6ParamsE,"",@"SHT_CUDA_INFO"
	.sectionflags	@""
	.align	4


	//----- nvinfo : EIATTR_CUDA_API_VERSION
	.align		4
        /*0000*/ 	.byte	0x04, 0x37
        /*0002*/ 	.short	(.L_18 - .L_17)
.L_17:
        /*0004*/ 	.word	0x00000082


	//----- nvinfo : EIATTR_KPARAM_INFO
	.align		4
.L_18:
        /*0008*/ 	.byte	0x04, 0x17
        /*000a*/ 	.short	(.L_20 - .L_19)
.L_19:
        /*000c*/ 	.word	0x00000000
        /*0010*/ 	.short	0x0000
        /*0012*/ 	.short	0x0070
        /*0014*/ 	.byte	0x00, 0xf0, 0x01, 0x10


	//----- nvinfo : EIATTR_SPARSE_MMA_MASK
	.align		4
.L_20:
        /*0018*/ 	.byte	0x03, 0x50
        /*001a*/ 	.short	0x0000


	//----- nvinfo : EIATTR_MAXREG_COUNT
	.align		4
        /*001c*/ 	.byte	0x03, 0x1b
        /*001e*/ 	.short	0x00ff


	//----- nvinfo : EIATTR_NUM_BARRIERS
	.align		4
        /*0020*/ 	.byte	0x02, 0x4c
        /*0022*/ 	.byte	0x01
	.zero		1


	//----- nvinfo : EIATTR_MERCURY_ISA_VERSION
	.align		4
        /*0024*/ 	.byte	0x03, 0x5f
        /*0026*/ 	.short	0x0101


	//----- nvinfo : EIATTR_COOP_GROUP_MASK_REGIDS
	.align		4
        /*0028*/ 	.byte	0x04, 0x29
        /*002a*/ 	.short	(.L_22 - .L_21)


	//   ....[0]....
.L_21:
        /*002c*/ 	.word	0xffffffff


	//   ....[1]....
        /*0030*/ 	.word	0xffffffff


	//   ....[2]....
        /*0034*/ 	.word	0xffffffff


	//----- nvinfo : EIATTR_COOP_GROUP_INSTR_OFFSETS
	.align		4
.L_22:
        /*0038*/ 	.byte	0x04, 0x28
        /*003a*/ 	.short	(.L_24 - .L_23)


	//   ....[0]....
.L_23:
        /*003c*/ 	.word	0x00000060


	//   ....[1]....
        /*0040*/ 	.word	0x00000070


	//   ....[2]....
        /*0044*/ 	.word	0x00000130


	//----- nvinfo : EIATTR_MBARRIER_INSTR_OFFSETS
	.align		4
.L_24:
        /*0048*/ 	.byte	0x04, 0x39
        /*004a*/ 	.short	(.L_26 - .L_25)


	//   ....[0]....
.L_25:
        /*004c*/ 	.word	0x00000270
        /*0050*/ 	.word	0x000000ff
        /*0054*/ 	.word	0x00036000
        /*0058*/ 	.short	0x0100
        /*005a*/ 	.byte	0x08
	.zero		1


	//   ....[1]....
        /*005c*/ 	.word	0x00000280
        /*0060*/ 	.word	0x000000ff
        /*0064*/ 	.word	0x00036048
        /*0068*/ 	.short	0x0100
        /*006a*/ 	.byte	0x08
	.zero		1


	//   ....[2]....
        /*006c*/ 	.word	0x00000290
        /*0070*/ 	.word	0x000000ff
        /*0074*/ 	.word	0x00036008
        /*0078*/ 	.short	0x0100
        /*007a*/ 	.byte	0x08
	.zero		1


	//   ....[3]....
        /*007c*/ 	.word	0x000002a0
        /*0080*/ 	.word	0x000000ff
        /*0084*/ 	.word	0x00036050
        /*0088*/ 	.short	0x0100
        /*008a*/ 	.byte	0x08
	.zero		1


	//   ....[4]....
        /*008c*/ 	.word	0x000002b0
        /*0090*/ 	.word	0x000000ff
        /*0094*/ 	.word	0x00036010
        /*0098*/ 	.short	0x0100
        /*009a*/ 	.byte	0x08
	.zero		1


	//   ....[5]....
        /*009c*/ 	.word	0x000002c0
        /*00a0*/ 	.word	0x000000ff
        /*00a4*/ 	.word	0x00036058
        /*00a8*/ 	.short	0x0100
        /*00aa*/ 	.byte	0x08
	.zero		1


	//   ....[6]....
        /*00ac*/ 	.word	0x000002d0
        /*00b0*/ 	.word	0x000000ff
        /*00b4*/ 	.word	0x00036018
        /*00b8*/ 	.short	0x0100
        /*00ba*/ 	.byte	0x08
	.zero		1


	//   ....[7]....
        /*00bc*/ 	.word	0x000002e0
        /*00c0*/ 	.word	0x000000ff
        /*00c4*/ 	.word	0x00036060
        /*00c8*/ 	.short	0x0100
        /*00ca*/ 	.byte	0x08
	.zero		1


	//   ....[8]....
        /*00cc*/ 	.word	0x000002f0
        /*00d0*/ 	.word	0x000000ff
        /*00d4*/ 	.word	0x00036020
        /*00d8*/ 	.short	0x0100
        /*00da*/ 	.byte	0x08
	.zero		1


	//   ....[9]....
        /*00dc*/ 	.word	0x00000300
        /*00e0*/ 	.word	0x000000ff
        /*00e4*/ 	.word	0x00036068
        /*00e8*/ 	.short	0x0100
        /*00ea*/ 	.byte	0x08
	.zero		1


	//   ....[10]....
        /*00ec*/ 	.word	0x00000310
        /*00f0*/ 	.word	0x000000ff
        /*00f4*/ 	.word	0x00036028
        /*00f8*/ 	.short	0x0100
        /*00fa*/ 	.byte	0x08
	.zero		1


	//   ....[11]....
        /*00fc*/ 	.word	0x00000320
        /*0100*/ 	.word	0x000000ff
        /*0104*/ 	.word	0x00036070
        /*0108*/ 	.short	0x0100
        /*010a*/ 	.byte	0x08
	.zero		1


	//   ....[12]....
        /*010c*/ 	.word	0x00000330
        /*0110*/ 	.word	0x000000ff
        /*0114*/ 	.word	0x00036030
        /*0118*/ 	.short	0x0100
        /*011a*/ 	.byte	0x08
	.zero		1


	//   ....[13]....
        /*011c*/ 	.word	0x00000340
        /*0120*/ 	.word	0x000000ff
        /*0124*/ 	.word	0x00036078
        /*0128*/ 	.short	0x0100
        /*012a*/ 	.byte	0x08
	.zero		1


	//   ....[14]....
        /*012c*/ 	.word	0x00000350
        /*0130*/ 	.word	0x000000ff
        /*0134*/ 	.word	0x00036038
        /*0138*/ 	.short	0x0100
        /*013a*/ 	.byte	0x08
	.zero		1


	//   ....[15]....
        /*013c*/ 	.word	0x00000360
        /*0140*/ 	.word	0x000000ff
        /*0144*/ 	.word	0x00036080
        /*0148*/ 	.short	0x0100
        /*014a*/ 	.byte	0x08
	.zero		1


	//   ....[16]....
        /*014c*/ 	.word	0x00000370
        /*0150*/ 	.word	0x000000ff
        /*0154*/ 	.word	0x00036040
        /*0158*/ 	.short	0x0100
        /*015a*/ 	.byte	0x08
	.zero		1


	//   ....[17]....
        /*015c*/ 	.word	0x00000380
        /*0160*/ 	.word	0x000000ff
        /*0164*/ 	.word	0x00036088
        /*0168*/ 	.short	0x0100
        /*016a*/ 	.byte	0x08
	.zero		1


	//   ....[18]....
        /*016c*/ 	.word	0x00000a70
        /*0170*/ 	.word	0x00000006
        /*0174*/ 	.word	0x00036000
        /*0178*/ 	.short	0x010a
        /*017a*/ 	.byte	0x3f
	.zero		1


	//   ....[19]....
        /*017c*/ 	.word	0x00000e10
        /*0180*/ 	.word	0x00000008
        /*0184*/ 	.word	0x00036000
        /*0188*/ 	.short	0x010a
        /*018a*/ 	.byte	0x3f
	.zero		1


	//   ....[20]....
        /*018c*/ 	.word	0x00001030
        /*0190*/ 	.word	0x000000ff
        /*0194*/ 	.word	0x00000000
        /*0198*/ 	.short	0x0101
        /*019a*/ 	.byte	0x06
	.zero		1


	//   ....[21]....
        /*019c*/ 	.word	0x00001230
        /*01a0*/ 	.word	0x00000006
        /*01a4*/ 	.word	0x00000000
        /*01a8*/ 	.short	0x0101
        /*01aa*/ 	.byte	0x3f
	.zero		1


	//   ....[22]....
        /*01ac*/ 	.word	0x00005da0
        /*01b0*/ 	.word	0x00000011
        /*01b4*/ 	.word	0x00036048
        /*01b8*/ 	.short	0x010a
        /*01ba*/ 	.byte	0x3f
	.zero		1


	//   ....[23]....
        /*01bc*/ 	.word	0x00006590
        /*01c0*/ 	.word	0x00000002
        /*01c4*/ 	.word	0x00000000
        /*01c8*/ 	.short	0x010a
        /*01ca*/ 	.byte	0x3f
	.zero		1


	//   ....[24]....
        /*01cc*/ 	.word	0x00006640
        /*01d0*/ 	.word	0x00000000
        /*01d4*/ 	.word	0x00000000
        /*01d8*/ 	.short	0x010a
        /*01da*/ 	.byte	0x3f
	.zero		1


	//   ....[25]....
        /*01dc*/ 	.word	0x000066f0
        /*01e0*/ 	.word	0x00000000
        /*01e4*/ 	.word	0x00000000
        /*01e8*/ 	.short	0x010a
        /*01ea*/ 	.byte	0x3f
	.zero		1


	//   ....[26]....
        /*01ec*/ 	.word	0x000067a0
        /*01f0*/ 	.word	0x00000000
        /*01f4*/ 	.word	0x00000000
        /*01f8*/ 	.short	0x010a
        /*01fa*/ 	.byte	0x3f
	.zero		1


	//   ....[27]....
        /*01fc*/ 	.word	0x00006850
        /*0200*/ 	.word	0x00000000
        /*0204*/ 	.word	0x00000000
        /*0208*/ 	.short	0x010a
        /*020a*/ 	.byte	0x3f
	.zero		1


	//   ....[28]....
        /*020c*/ 	.word	0x00006900
        /*0210*/ 	.word	0x00000000
        /*0214*/ 	.word	0x00000000
        /*0218*/ 	.short	0x010a
        /*021a*/ 	.byte	0x3f
	.zero		1


	//   ....[29]....
        /*021c*/ 	.word	0x000069b0
        /*0220*/ 	.word	0x00000000
        /*0224*/ 	.word	0x00000000
        /*0228*/ 	.short	0x010a
        /*022a*/ 	.byte	0x3f
	.zero		1


	//   ....[30]....
        /*022c*/ 	.word	0x00006a60
        /*0230*/ 	.word	0x00000000
        /*0234*/ 	.word	0x00000000
        /*0238*/ 	.short	0x010a
        /*023a*/ 	.byte	0x3f
	.zero		1


	//   ....[31]....
        /*023c*/ 	.word	0x00006b10
        /*0240*/ 	.word	0x00000004
        /*0244*/ 	.word	0x00000000
        /*0248*/ 	.short	0x010a
        /*024a*/ 	.byte	0x3f
	.zero		1


	//----- nvinfo : EIATTR_NUM_MBARRIERS
	.align		4
.L_26:
        /*024c*/ 	.byte	0x03, 0x38
        /*024e*/ 	.short	0x0012


	//----- nvinfo : EIATTR_EXIT_INSTR_OFFSETS
	.align		4
        /*0250*/ 	.byte	0x04, 0x1c
        /*0252*/ 	.short	(.L_28 - .L_27)


	//   ....[0]....
.L_27:
        /*0254*/ 	.word	0x000007a0


	//   ....[1]....
        /*0258*/ 	.word	0x00001380


	//   ....[2]....
        /*025c*/ 	.word	0x000044e0


	//   ....[3]....
        /*0260*/ 	.word	0x00004510


	//   ....[4]....
        /*0264*/ 	.word	0x00005b80


	//   ....[5]....
        /*0268*/ 	.word	0x00005bb0


	//   ....[6]....
        /*026c*/ 	.word	0x00005bd0


	//   ....[7]....
        /*0270*/ 	.word	0x00006480


	//   ....[8]....
        /*0274*/ 	.word	0x00006b40


	//----- nvinfo : EIATTR_MAX_THREADS
	.align		4
.L_28:
        /*0278*/ 	.byte	0x04, 0x05
        /*027a*/ 	.short	(.L_30 - .L_29)
.L_29:
        /*027c*/ 	.word	0x00000100
        /*0280*/ 	.word	0x00000001
        /*0284*/ 	.word	0x00000001


	//----- nvinfo : EIATTR_CRS_STACK_SIZE
	.align		4
.L_30:
        /*0288*/ 	.byte	0x04, 0x1e
        /*028a*/ 	.short	(.L_32 - .L_31)
.L_31:
        /*028c*/ 	.word	0x00000000


	//----- nvinfo : EIATTR_CBANK_PARAM_SIZE
	.align		4
.L_32:
        /*0290*/ 	.byte	0x03, 0x19
        /*0292*/ 	.short	0x0470


	//----- nvinfo : EIATTR_PARAM_CBANK
	.align		4
        /*0294*/ 	.byte	0x04, 0x0a
        /*0296*/ 	.short	(.L_34 - .L_33)
	.align		4
.L_33:
        /*0298*/ 	.word	index@(.nv.constant0._ZN7cutlass13device_kernelINS_4conv6kernel13ConvUniversalINS1_16ConvProblemShapeILNS1_8OperatorE0ELi3EEENS1_10collective14CollectiveConvINS1_46MainloopSm90TmaGmmaWarpSpecializedImplicitGemmILS5_0ELi9ELi3EN4cute5tupleIJNSA_1CILi1EEESD_SD_EEENS1_36KernelImplicitTmaWarpSpecializedSm90ELi1EEENSB_IJNSC_ILi64EEENSC_ILi128EEENSB_IJSH_EEEEEENS_10bfloat16_tESL_NSA_8TiledMMAINSA_8MMA_AtomIJNSA_4SM904GMMA28MMA_64x128x16_F32BF16BF16_SSILNSP_5MajorE0ELSR_0ELNSP_7ScaleInE1ELSS_1EEEEEENSA_6LayoutISE_NSB_IJNSC_ILi0EEESW_SW_EEEEENSB_IJNSA_10UnderscoreESZ_SZ_EEEEENS7_6detail26Sm90ImplicitGemmTileTraitsINSA_20SM90_TMA_LOAD_IM2COLENSA_14ComposedLayoutINSA_7SwizzleILi3ELi4ELi3EEENSA_18smem_ptr_flag_bitsILi16EEENSV_INSB_IJNSB_IJNSC_ILi8EEES1A_EEENSB_IJSH_SD_EEENSB_IJSD_NSC_ILi9EEEEEEEEENSB_IJNSB_IJSH_NSC_ILi512EEEEEENSB_IJSD_SW_EEENSB_IJSW_NSC_ILi4096EEEEEEEEEEEEEvEENS13_INSA_13SM90_TMA_LOADENS15_IS17_S19_NSV_INSB_IJNSB_IJS1A_NSC_ILi16EEEEEES1C_S1E_EEENSB_IJS1H_S1I_NSB_IJSW_NSC_ILi8192EEEEEEEEEEEEEvEEEENS_8epilogue10collective6detail29Sm90TmaWarpSpecializedAdapterINS21_15DefaultEpilogueISL_NSB_IJNSB_IJllllEEESD_SW_EEES26_NS20_6thread17LinearCombinationISL_Li1EffLNS27_9ScaleType4KindE0ELNS_15FloatRoundStyleE2ESL_EENS_4gemm15EpilogueDefaultEEEEEvvEEEEvNT_6ParamsE)
        /*029c*/ 	.short	0x0210
        /*029e*/ 	.short	0x0470


	//----- nvinfo : EIATTR_SW_WAR
	.align		4
.L_34:
        /*02a0*/ 	.byte	0x04, 0x36
        /*02a2*/ 	.short	(.L_36 - .L_35)
.L_35:
        /*02a4*/ 	.word	0x00000008
.L_36:


//--------------------- .nv.callgraph             --------------------------
	.section	.nv.callgraph,"",@"SHT_CUDA_CALLGRAPH"
	.align	4
	.sectionentsize	8
	.align		4
        /*0000*/ 	.word	0x00000000
	.align		4
        /*0004*/ 	.word	0xffffffff
	.align		4
        /*0008*/ 	.word	0x00000000
	.align		4
        /*000c*/ 	.word	0xfffffffe
	.align		4
        /*0010*/ 	.word	0x00000000
	.align		4
        /*0014*/ 	.word	0xfffffffd
	.align		4
        /*0018*/ 	.word	0x00000000
	.align		4
        /*001c*/ 	.word	0xfffffffc


//--------------------- .nv.constant4             --------------------------
	.section	.nv.constant4,"a",@progbits
	.align	8
	.align		8
.nv.constant4:
        /*0000*/ 	.dword	_ZN39_INTERNAL_a45d75df_4_k_cu_a40e3c99_36964cuda3std3__45__cpo5beginE
	.align		8
        /*0008*/ 	.dword	_ZN39_INTERNAL_a45d75df_4_k_cu_a40e3c99_36964cuda3std3__45__cpo3endE
	.align		8
        /*0010*/ 	.dword	_ZN39_INTERNAL_a45d75df_4_k_cu_a40e3c99_36964cuda3std3__45__cpo6cbeginE
	.align		8
        /*0018*/ 	.dword	_ZN39_INTERNAL_a45d75df_4_k_cu_a40e3c99_36964cuda3std3__45__cpo4cendE
	.align		8
        /*0020*/ 	.dword	_ZN39_INTERNAL_a45d75df_4_k_cu_a40e3c99_36964cuda3std3__441_GLOBAL__N__a45d75df_4_k_cu_a40e3c99_36966ignoreE
	.align		8
        /*0028*/ 	.dword	_ZN39_INTERNAL_a45d75df_4_k_cu_a40e3c99_36964cuda3std3__419piecewise_constructE
	.align		8
        /*0030*/ 	.dword	_ZN39_INTERNAL_a45d75df_4_k_cu_a40e3c99_36964cuda3std3__48in_placeE
	.align		8
        /*0038*/ 	.dword	_ZN39_INTERNAL_a45d75df_4_k_cu_a40e3c99_36964cuda3std6ranges3__45__cpo4swapE
	.align		8
        /*0040*/ 	.dword	_ZN39_INTERNAL_a45d75df_4_k_cu_a40e3c99_36964cuda3std6ranges3__45__cpo9iter_moveE
	.align		8
        /*0048*/ 	.dword	_ZN39_INTERNAL_a45d75df_4_k_cu_a40e3c99_36964cute7productE
	.align		8
        /*0050*/ 	.dword	_ZN39_INTERNAL_a45d75df_4_k_cu_a40e3c99_36964cute1_E


//--------------------- .text._ZN7cutlass13device_kernelINS_4conv6kernel13ConvUniversalINS1_16ConvProblemShapeILNS1_8OperatorE0ELi3EEENS1_10collective14CollectiveConvINS1_46MainloopSm90TmaGmmaWarpSpecializedImplicitGemmILS5_0ELi9ELi3EN4cute5tupleIJNSA_1CILi1EEESD_SD_EEENS1_36KernelImplicitTmaWarpSpecializedSm90ELi1EEENSB_IJNSC_ILi64EEENSC_ILi128EEENSB_IJSH_EEEEEENS_10bfloat16_tESL_NSA_8TiledMMAINSA_8MMA_AtomIJNSA_4SM904GMMA28MMA_64x128x16_F32BF16BF16_SSILNSP_5MajorE0ELSR_0ELNSP_7ScaleInE1ELSS_1EEEEEENSA_6LayoutISE_NSB_IJNSC_ILi0EEESW_SW_EEEEENSB_IJNSA_10UnderscoreESZ_SZ_EEEEENS7_6detail26Sm90ImplicitGemmTileTraitsINSA_20SM90_TMA_LOAD_IM2COLENSA_14ComposedLayoutINSA_7SwizzleILi3ELi4ELi3EEENSA_18smem_ptr_flag_bitsILi16EEENSV_INSB_IJNSB_IJNSC_ILi8EEES1A_EEENSB_IJSH_SD_EEENSB_IJSD_NSC_ILi9EEEEEEEEENSB_IJNSB_IJSH_NSC_ILi512EEEEEENSB_IJSD_SW_EEENSB_IJSW_NSC_ILi4096EEEEEEEEEEEEEvEENS13_INSA_13SM90_TMA_LOADENS15_IS17_S19_NSV_INSB_IJNSB_IJS1A_NSC_ILi16EEEEEES1C_S1E_EEENSB_IJS1H_S1I_NSB_IJSW_NSC_ILi8192EEEEEEEEEEEEEvEEEENS_8epilogue10collective6detail29Sm90TmaWarpSpecializedAdapterINS21_15DefaultEpilogueISL_NSB_IJNSB_IJllllEEESD_SW_EEES26_NS20_6thread17LinearCombinationISL_Li1EffLNS27_9ScaleType4KindE0ELNS_15FloatRoundStyleE2ESL_EENS_4gemm15EpilogueDefaultEEEEEvvEEEEvNT_6ParamsE --------------------------
	.section	.text._ZN7cutlass13device_kernelINS_4conv6kernel13ConvUniversalINS1_16ConvProblemShapeILNS1_8OperatorE0ELi3EEENS1_10collective14CollectiveConvINS1_46MainloopSm90TmaGmmaWarpSpecializedImplicitGemmILS5_0ELi9ELi3EN4cute5tupleIJNSA_1CILi1EEESD_SD_EEENS1_36KernelImplicitTmaWarpSpecializedSm90ELi1EEENSB_IJNSC_ILi64EEENSC_ILi128EEENSB_IJSH_EEEEEENS_10bfloat16_tESL_NSA_8TiledMMAINSA_8MMA_AtomIJNSA_4SM904GMMA28MMA_64x128x16_F32BF16BF16_SSILNSP_5MajorE0ELSR_0ELNSP_7ScaleInE1ELSS_1EEEEEENSA_6LayoutISE_NSB_IJNSC_ILi0EEESW_SW_EEEEENSB_IJNSA_10UnderscoreESZ_SZ_EEEEENS7_6detail26Sm90ImplicitGemmTileTraitsINSA_20SM90_TMA_LOAD_IM2COLENSA_14ComposedLayoutINSA_7SwizzleILi3ELi4ELi3EEENSA_18smem_ptr_flag_bitsILi16EEENSV_INSB_IJNSB_IJNSC_ILi8EEES1A_EEENSB_IJSH_SD_EEENSB_IJSD_NSC_ILi9EEEEEEEEENSB_IJNSB_IJSH_NSC_ILi512EEEEEENSB_IJSD_SW_EEENSB_IJSW_NSC_ILi4096EEEEEEEEEEEEEvEENS13_INSA_13SM90_TMA_LOADENS15_IS17_S19_NSV_INSB_IJNSB_IJS1A_NSC_ILi16EEEEEES1C_S1E_EEENSB_IJS1H_S1I_NSB_IJSW_NSC_ILi8192EEEEEEEEEEEEEvEEEENS_8epilogue10collective6detail29Sm90TmaWarpSpecializedAdapterINS21_15DefaultEpilogueISL_NSB_IJNSB_IJllllEEESD_SW_EEES26_NS20_6thread17LinearCombinationISL_Li1EffLNS27_9ScaleType4KindE0ELNS_15FloatRoundStyleE2ESL_EENS_4gemm15EpilogueDefaultEEEEEvvEEEEvNT_6ParamsE,"ax",@progbits
	.align	128
.text._ZN7cutlass13device_kernelINS_4conv6kernel13ConvUniversalINS1_16ConvProblemShapeILNS1_8OperatorE0ELi3EEENS1_10collective14CollectiveConvINS1_46MainloopSm90TmaGmmaWarpSpecializedImplicitGemmILS5_0ELi9ELi3EN4cute5tupleIJNSA_1CILi1EEESD_SD_EEENS1_36KernelImplicitTmaWarpSpecializedSm90ELi1EEENSB_IJNSC_ILi64EEENSC_ILi128EEENSB_IJSH_EEEEEENS_10bfloat16_tESL_NSA_8TiledMMAINSA_8MMA_AtomIJNSA_4SM904GMMA28MMA_64x128x16_F32BF16BF16_SSILNSP_5MajorE0ELSR_0ELNSP_7ScaleInE1ELSS_1EEEEEENSA_6LayoutISE_NSB_IJNSC_ILi0EEESW_SW_EEEEENSB_IJNSA_10UnderscoreESZ_SZ_EEEEENS7_6detail26Sm90ImplicitGemmTileTraitsINSA_20SM90_TMA_LOAD_IM2COLENSA_14ComposedLayoutINSA_7SwizzleILi3ELi4ELi3EEENSA_18smem_ptr_flag_bitsILi16EEENSV_INSB_IJNSB_IJNSC_ILi8EEES1A_EEENSB_IJSH_SD_EEENSB_IJSD_NSC_ILi9EEEEEEEEENSB_IJNSB_IJSH_NSC_ILi512EEEEEENSB_IJSD_SW_EEENSB_IJSW_NSC_ILi4096EEEEEEEEEEEEEvEENS13_INSA_13SM90_TMA_LOADENS15_IS17_S19_NSV_INSB_IJNSB_IJS1A_NSC_ILi16EEEEEES1C_S1E_EEENSB_IJS1H_S1I_NSB_IJSW_NSC_ILi8192EEEEEEEEEEEEEvEEEENS_8epilogue10collective6detail29Sm90TmaWarpSpecializedAdapterINS21_15DefaultEpilogueISL_NSB_IJNSB_IJllllEEESD_SW_EEES26_NS20_6thread17LinearCombinationISL_Li1EffLNS27_9ScaleType4KindE0ELNS_15FloatRoundStyleE2ESL_EENS_4gemm15EpilogueDefaultEEEEEvvEEEEvNT_6ParamsE:
        .type           _ZN7cutlass13device_kernelINS_4conv6kernel13ConvUniversalINS1_16ConvProblemShapeILNS1_8OperatorE0ELi3EEENS1_10collective14CollectiveConvINS1_46MainloopSm90TmaGmmaWarpSpecializedImplicitGemmILS5_0ELi9ELi3EN4cute5tupleIJNSA_1CILi1EEESD_SD_EEENS1_36KernelImplicitTmaWarpSpecializedSm90ELi1EEENSB_IJNSC_ILi64EEENSC_ILi128EEENSB_IJSH_EEEEEENS_10bfloat16_tESL_NSA_8TiledMMAINSA_8MMA_AtomIJNSA_4SM904GMMA28MMA_64x128x16_F32BF16BF16_SSILNSP_5MajorE0ELSR_0ELNSP_7ScaleInE1ELSS_1EEEEEENSA_6LayoutISE_NSB_IJNSC_ILi0EEESW_SW_EEEEENSB_IJNSA_10UnderscoreESZ_SZ_EEEEENS7_6detail26Sm90ImplicitGemmTileTraitsINSA_20SM90_TMA_LOAD_IM2COLENSA_14ComposedLayoutINSA_7SwizzleILi3ELi4ELi3EEENSA_18smem_ptr_flag_bitsILi16EEENSV_INSB_IJNSB_IJNSC_ILi8EEES1A_EEENSB_IJSH_SD_EEENSB_IJSD_NSC_ILi9EEEEEEEEENSB_IJNSB_IJSH_NSC_ILi512EEEEEENSB_IJSD_SW_EEENSB_IJSW_NSC_ILi4096EEEEEEEEEEEEEvEENS13_INSA_13SM90_TMA_LOADENS15_IS17_S19_NSV_INSB_IJNSB_IJS1A_NSC_ILi16EEEEEES1C_S1E_EEENSB_IJS1H_S1I_NSB_IJSW_NSC_ILi8192EEEEEEEEEEEEEvEEEENS_8epilogue10collective6detail29Sm90TmaWarpSpecializedAdapterINS21_15DefaultEpilogueISL_NSB_IJNSB_IJllllEEESD_SW_EEES26_NS20_6thread17LinearCombinationISL_Li1EffLNS27_9ScaleType4KindE0ELNS_15FloatRoundStyleE2ESL_EENS_4gemm15EpilogueDefaultEEEEEvvEEEEvNT_6ParamsE,@function
        .size           _ZN7cutlass13device_kernelINS_4conv6kernel13ConvUniversalINS1_16ConvProblemShapeILNS1_8OperatorE0ELi3EEENS1_10collective14CollectiveConvINS1_46MainloopSm90TmaGmmaWarpSpecializedImplicitGemmILS5_0ELi9ELi3EN4cute5tupleIJNSA_1CILi1EEESD_SD_EEENS1_36KernelImplicitTmaWarpSpecializedSm90ELi1EEENSB_IJNSC_ILi64EEENSC_ILi128EEENSB_IJSH_EEEEEENS_10bfloat16_tESL_NSA_8TiledMMAINSA_8MMA_AtomIJNSA_4SM904GMMA28MMA_64x128x16_F32BF16BF16_SSILNSP_5MajorE0ELSR_0ELNSP_7ScaleInE1ELSS_1EEEEEENSA_6LayoutISE_NSB_IJNSC_ILi0EEESW_SW_EEEEENSB_IJNSA_10UnderscoreESZ_SZ_EEEEENS7_6detail26Sm90ImplicitGemmTileTraitsINSA_20SM90_TMA_LOAD_IM2COLENSA_14ComposedLayoutINSA_7SwizzleILi3ELi4ELi3EEENSA_18smem_ptr_flag_bitsILi16EEENSV_INSB_IJNSB_IJNSC_ILi8EEES1A_EEENSB_IJSH_SD_EEENSB_IJSD_NSC_ILi9EEEEEEEEENSB_IJNSB_IJSH_NSC_ILi512EEEEEENSB_IJSD_SW_EEENSB_IJSW_NSC_ILi4096EEEEEEEEEEEEEvEENS13_INSA_13SM90_TMA_LOADENS15_IS17_S19_NSV_INSB_IJNSB_IJS1A_NSC_ILi16EEEEEES1C_S1E_EEENSB_IJS1H_S1I_NSB_IJSW_NSC_ILi8192EEEEEEEEEEEEEvEEEENS_8epilogue10collective6detail29Sm90TmaWarpSpecializedAdapterINS21_15DefaultEpilogueISL_NSB_IJNSB_IJllllEEESD_SW_EEES26_NS20_6thread17LinearCombinationISL_Li1EffLNS27_9ScaleType4KindE0ELNS_15FloatRoundStyleE2ESL_EENS_4gemm15EpilogueDefaultEEEEEvvEEEEvNT_6ParamsE,(.L_x_163 - _ZN7cutlass13device_kernelINS_4conv6kernel13ConvUniversalINS1_16ConvProblemShapeILNS1_8OperatorE0ELi3EEENS1_10collective14CollectiveConvINS1_46MainloopSm90TmaGmmaWarpSpecializedImplicitGemmILS5_0ELi9ELi3EN4cute5tupleIJNSA_1CILi1EEESD_SD_EEENS1_36KernelImplicitTmaWarpSpecializedSm90ELi1EEENSB_IJNSC_ILi64EEENSC_ILi128EEENSB_IJSH_EEEEEENS_10bfloat16_tESL_NSA_8TiledMMAINSA_8MMA_AtomIJNSA_4SM904GMMA28MMA_64x128x16_F32BF16BF16_SSILNSP_5MajorE0ELSR_0ELNSP_7ScaleInE1ELSS_1EEEEEENSA_6LayoutISE_NSB_IJNSC_ILi0EEESW_SW_EEEEENSB_IJNSA_10UnderscoreESZ_SZ_EEEEENS7_6detail26Sm90ImplicitGemmTileTraitsINSA_20SM90_TMA_LOAD_IM2COLENSA_14ComposedLayoutINSA_7SwizzleILi3ELi4ELi3EEENSA_18smem_ptr_flag_bitsILi16EEENSV_INSB_IJNSB_IJNSC_ILi8EEES1A_EEENSB_IJSH_SD_EEENSB_IJSD_NSC_ILi9EEEEEEEEENSB_IJNSB_IJSH_NSC_ILi512EEEEEENSB_IJSD_SW_EEENSB_IJSW_NSC_ILi4096EEEEEEEEEEEEEvEENS13_INSA_13SM90_TMA_LOADENS15_IS17_S19_NSV_INSB_IJNSB_IJS1A_NSC_ILi16EEEEEES1C_S1E_EEENSB_IJS1H_S1I_NSB_IJSW_NSC_ILi8192EEEEEEEEEEEEEvEEEENS_8epilogue10collective6detail29Sm90TmaWarpSpecializedAdapterINS21_15DefaultEpilogueISL_NSB_IJNSB_IJllllEEESD_SW_EEES26_NS20_6thread17LinearCombinationISL_Li1EffLNS27_9ScaleType4KindE0ELNS_15FloatRoundStyleE2ESL_EENS_4gemm15EpilogueDefaultEEEEEvvEEEEvNT_6ParamsE)
        .other          _ZN7cutlass13device_kernelINS_4conv6kernel13ConvUniversalINS1_16ConvProblemShapeILNS1_8OperatorE0ELi3EEENS1_10collective14CollectiveConvINS1_46MainloopSm90TmaGmmaWarpSpecializedImplicitGemmILS5_0ELi9ELi3EN4cute5tupleIJNSA_1CILi1EEESD_SD_EEENS1_36KernelImplicitTmaWarpSpecializedSm90ELi1EEENSB_IJNSC_ILi64EEENSC_ILi128EEENSB_IJSH_EEEEEENS_10bfloat16_tESL_NSA_8TiledMMAINSA_8MMA_AtomIJNSA_4SM904GMMA28MMA_64x128x16_F32BF16BF16_SSILNSP_5MajorE0ELSR_0ELNSP_7ScaleInE1ELSS_1EEEEEENSA_6LayoutISE_NSB_IJNSC_ILi0EEESW_SW_EEEEENSB_IJNSA_10UnderscoreESZ_SZ_EEEEENS7_6detail26Sm90ImplicitGemmTileTraitsINSA_20SM90_TMA_LOAD_IM2COLENSA_14ComposedLayoutINSA_7SwizzleILi3ELi4ELi3EEENSA_18smem_ptr_flag_bitsILi16EEENSV_INSB_IJNSB_IJNSC_ILi8EEES1A_EEENSB_IJSH_SD_EEENSB_IJSD_NSC_ILi9EEEEEEEEENSB_IJNSB_IJSH_NSC_ILi512EEEEEENSB_IJSD_SW_EEENSB_IJSW_NSC_ILi4096EEEEEEEEEEEEEvEENS13_INSA_13SM90_TMA_LOADENS15_IS17_S19_NSV_INSB_IJNSB_IJS1A_NSC_ILi16EEEEEES1C_S1E_EEENSB_IJS1H_S1I_NSB_IJSW_NSC_ILi8192EEEEEEEEEEEEEvEEEENS_8epilogue10collective6detail29Sm90TmaWarpSpecializedAdapterINS21_15DefaultEpilogueISL_NSB_IJNSB_IJllllEEESD_SW_EEES26_NS20_6thread17LinearCombinationISL_Li1EffLNS27_9ScaleType4KindE0ELNS_15FloatRoundStyleE2ESL_EENS_4gemm15EpilogueDefaultEEEEEvvEEEEvNT_6ParamsE,@"STO_CUDA_ENTRY STV_DEFAULT"
_ZN7cutlass13device_kernelINS_4conv6kernel13ConvUniversalINS1_16ConvProblemShapeILNS1_8OperatorE0ELi3EEENS1_10collective14CollectiveConvINS1_46MainloopSm90TmaGmmaWarpSpecializedImplicitGemmILS5_0ELi9ELi3EN4cute5tupleIJNSA_1CILi1EEESD_SD_EEENS1_36KernelImplicitTmaWarpSpecializedSm90ELi1EEENSB_IJNSC_ILi64EEENSC_ILi128EEENSB_IJSH_EEEEEENS_10bfloat16_tESL_NSA_8TiledMMAINSA_8MMA_AtomIJNSA_4SM904GMMA28MMA_64x128x16_F32BF16BF16_SSILNSP_5MajorE0ELSR_0ELNSP_7ScaleInE1ELSS_1EEEEEENSA_6LayoutISE_NSB_IJNSC_ILi0EEESW_SW_EEEEENSB_IJNSA_10UnderscoreESZ_SZ_EEEEENS7_6detail26Sm90ImplicitGemmTileTraitsINSA_20SM90_TMA_LOAD_IM2COLENSA_14ComposedLayoutINSA_7SwizzleILi3ELi4ELi3EEENSA_18smem_ptr_flag_bitsILi16EEENSV_INSB_IJNSB_IJNSC_ILi8EEES1A_EEENSB_IJSH_SD_EEENSB_IJSD_NSC_ILi9EEEEEEEEENSB_IJNSB_IJSH_NSC_ILi512EEEEEENSB_IJSD_SW_EEENSB_IJSW_NSC_ILi4096EEEEEEEEEEEEEvEENS13_INSA_13SM90_TMA_LOADENS15_IS17_S19_NSV_INSB_IJNSB_IJS1A_NSC_ILi16EEEEEES1C_S1E_EEENSB_IJS1H_S1I_NSB_IJSW_NSC_ILi8192EEEEEEEEEEEEEvEEEENS_8epilogue10collective6detail29Sm90TmaWarpSpecializedAdapterINS21_15DefaultEpilogueISL_NSB_IJNSB_IJllllEEESD_SW_EEES26_NS20_6thread17LinearCombinationISL_Li1EffLNS27_9ScaleType4KindE0ELNS_15FloatRoundStyleE2ESL_EENS_4gemm15EpilogueDefaultEEEEEvvEEEEvNT_6ParamsE:
[----:B------:R-:W-:Y:S01]  /*0000*/  LDC R1, c[0x0][0x28] ;  /* 0x00000a00ff017b82 */ /* 0x000fe20000000800 */
[----:B------:R-:W0:Y:S01]  /*0010*/  S2R R8, SR_TID.X ;  /* 0x0000000000087919 */ /* 0x000e220000002100 */
[----:B------:R-:W-:Y:S01]  /*0020*/  ELECT P0, URZ, PT ;  /* 0x00000000003f782f */ /* 0x000fe20003800000 */
[----:B------:R-:W-:Y:S01]  /*0030*/  BSSY B0, `(.L_x_0) ;  /* 0x000000f000007945 */ /* 0x000fe20003800000 */
[--C-:B0-----:R-:W-:Y:S02]  /*0040*/  SHF.R.U32.HI R0, RZ, 0x5, R8.reuse ;  /* 0x00000005ff007819 */ /* 0x101fe40000011608 */
[----:B------:R-:W-:-:S03]  /*0050*/  SHF.R.U32.HI R3, RZ, 0x7, R8 ;  /* 0x00000007ff037819 */ /* 0x000fc60000011608 */
[----:B------:R-:W0:Y:S04]  /*0060*/  SHFL.IDX PT, R2, R0, RZ, 0x1f ;  /* 0x00001fff00027589 */ /* 0x000e2800000e0000 */
[----:B------:R1:W2:Y:S01]  /*0070*/  SHFL.IDX PT, R7, R3, RZ, 0x1f ;  /* 0x00001fff03077589 */ /* 0x0002a200000e0000 */
[----:B0-----:R-:W-:-:S13]  /*0080*/  ISETP.NE.OR P0, PT, R2, RZ, !P0 ;  /* 0x000000ff0200720c */ /* 0x001fda0004705670 */
[----:B-12---:R-:W-:Y:S05]  /*0090*/  @P0 BRA `(.L_x_1) ;  /* 0x0000000000200947 */ /* 0x006fea0003800000 */
[----:B------:R-:W-:Y:S02]  /*00a0*/  ULDC.64 UR4, c[0x0][0x198] ;  /* 0x0000660000047ab9 */ /* 0x000fe40000000a00 */
[----:B------:R-:W-:Y:S02]  /*00b0*/  UIADD3 UR6, UP0, UR4, 0xf0, URZ ;  /* 0x000000f004067890 */ /* 0x000fe4000ff1e03f */
[----:B------:R-:W-:Y:S02]  /*00c0*/  UIADD3 UR4, UP1, UR4, 0x270, URZ ;  /* 0x0000027004047890 */ /* 0x000fe4000ff3e03f */
[----:B------:R-:W-:Y:S02]  /*00d0*/  UIADD3.X UR7, URZ, UR5, URZ, UP0, !UPT ;  /* 0x000000053f077290 */ /* 0x000fe400087fe43f */
[----:B------:R-:W-:-:S07]  /*00e0*/  UIADD3.X UR5, URZ, UR5, URZ, UP1, !UPT ;  /* 0x000000053f057290 */ /* 0x000fce0008ffe43f */
[----:B------:R0:W-:Y:S02]  /*00f0*/  UTMACCTL.PF [UR6] ;  /* 0x00000000060079b9 */ /* 0x0001e40008040000 */
[----:B------:R0:W-:Y:S02]  /*0100*/  UTMACCTL.PF [UR4] ;  /* 0x00000000040079b9 */ /* 0x0001e40008040000 */
[----:B0-----:R-:W-:Y:S01]  /*0110*/  NOP ;  /* 0x0000000000007918 */ /* 0x001fe20000000000 */
.L_x_1:
[----:B------:R-:W-:Y:S05]  /*0120*/  BSYNC B0 ;  /* 0x0000000000007941 */ /* 0x000fea0003800000 */
.L_x_0:
[----:B------:R-:W0:Y:S01]  /*0130*/  SHFL.IDX PT, R0, R0, RZ, 0x1f ;  /* 0x00001fff00007589 */ /* 0x000e2200000e0000 */
[----:B------:R-:W-:-:S04]  /*0140*/  SHF.R.S32.HI R3, RZ, 0x1f, R2 ;  /* 0x0000001fff037819 */ /* 0x000fc80000011402 */
[----:B------:R-:W-:Y:S02]  /*0150*/  LEA.HI R3, R3, R2, RZ, 0x2 ;  /* 0x0000000203037211 */ /* 0x000fe400078f10ff */
[----:B0-----:R-:W-:-:S13]  /*0160*/  ISETP.NE.AND P0, PT, R0, RZ, PT ;  /* 0x000000ff0000720c */ /* 0x001fda0003f05270 */
[----:B------:R-:W-:Y:S05]  /*0170*/  @P0 BRA `(.L_x_2) ;  /* 0x00000000008c0947 */ /* 0x000fea0003800000 */
[----:B------:R-:W-:Y:S01]  /*0180*/  ELECT P0, URZ, PT ;  /* 0x00000000003f782f */ /* 0x000fe20003800000 */
[----:B------:R-:W-:-:S12]  /*0190*/  BSSY B0, `(.L_x_2) ;  /* 0x0000021000007945 */ /* 0x000fd80003800000 */
[----:B------:R-:W-:Y:S05]  /*01a0*/  @!P0 BRA `(.L_x_3) ;  /* 0x00000000007c8947 */ /* 0x000fea0003800000 */
[----:B------:R-:W0:Y:S01]  /*01b0*/  S2UR UR8, SR_CgaCtaId ;  /* 0x00000000000879c3 */ /* 0x000e220000008800 */
[----:B------:R-:W-:Y:S01]  /*01c0*/  UMOV UR4, 0x400 ;  /* 0x0000040000047882 */ /* 0x000fe20000000000 */
[----:B------:R-:W-:Y:S01]  /*01d0*/  UMOV UR5, 0x1 ;  /* 0x0000000100057882 */ /* 0x000fe20000000000 */
[----:B------:R-:W-:Y:S02]  /*01e0*/  UMOV UR6, 0x80 ;  /* 0x0000008000067882 */ /* 0x000fe40000000000 */
[----:B------:R-:W-:-:S04]  /*01f0*/  UIADD3 UR6, -UR6, 0x100000, URZ ;  /* 0x0010000006067890 */ /* 0x000fc8000fffe13f */
[----:B------:R-:W-:Y:S02]  /*0200*/  USHF.L.U32 UR7, UR6, 0xb, URZ ;  /* 0x0000000b06077899 */ /* 0x000fe4000800063f */
[----:B------:R-:W-:Y:S02]  /*0210*/  USHF.L.U32 UR6, UR6, 0x1, URZ ;  /* 0x0000000106067899 */ /* 0x000fe4000800063f */
[----:B0-----:R-:W-:Y:S02]  /*0220*/  ULEA UR8, UR8, UR4, 0x18 ;  /* 0x0000000408087291 */ /* 0x001fe4000f8ec03f */
[----:B------:R-:W-:-:S04]  /*0230*/  UIADD3 UR4, -UR5, 0x100000, URZ ;  /* 0x0010000005047890 */ /* 0x000fc8000fffe13f */
[----:B------:R-:W-:Y:S02]  /*0240*/  USHF.L.U32 UR5, UR4, 0xb, URZ ;  /* 0x0000000b04057899 */ /* 0x000fe4000800063f */
[----:B------:R-:W-:Y:S01]  /*0250*/  USHF.L.U32 UR4, UR4, 0x1, URZ ;  /* 0x0000000104047899 */ /* 0x000fe2000800063f */
[----:B------:R-:W0:Y:S11]  /*0260*/  FENCE.VIEW.ASYNC.S ;  /* 0x00000000000073c6 */ /* 0x000e360000000000 */
[----:B0-----:R0:W1:Y:S01]  /*0270*/  SYNCS.EXCH.64 URZ, [UR8+0x36000], UR4 ;  /* 0x03600004083f75b2 */ /* 0x0010620008000100 */
[----:B------:R0:W2:Y:S01]  /*0280*/  SYNCS.EXCH.64 URZ, [UR8+0x36048], UR6 ;  /* 0x03604806083f75b2 */ /* 0x0000a20008000100 */
[----:B------:R0:W3:Y:S01]  /*0290*/  SYNCS.EXCH.64 URZ, [UR8+0x36008], UR4 ;  /* 0x03600804083f75b2 */ /* 0x0000e20008000100 */
[----:B------:R0:W4:Y:S01]  /*02a0*/  SYNCS.EXCH.64 URZ, [UR8+0x36050], UR6 ;  /* 0x03605006083f75b2 */ /* 0x0001220008000100 */
[----:B------:R0:W0:Y:S01]  /*02b0*/  SYNCS.EXCH.64 URZ, [UR8+0x36010], UR4 ;  /* 0x03601004083f75b2 */ /* 0x0000220008000100 */
        /* <DEDUP_REMOVED lines=13> */
[----:B------:R-:W-:Y:S01]  /*0390*/  NOP ;  /* 0x0000000000007918 */ /* 0x000fe20000000000 */
.L_x_3:
[----:B0-----:R-:W-:Y:S05]  /*03a0*/  BSYNC B0 ;  /* 0x0000000000007941 */ /* 0x001fea0003800000 */
.L_x_2:
[----:B------:R-:W-:Y:S01]  /*03b0*/  ULDC.64 UR4, c[0x0][0x618] ;  /* 0x0001860000047ab9 */ /* 0x000fe20000000a00 */
[----:B------:R-:W-:Y:S01]  /*03c0*/  LOP3.LUT R3, R3, 0xfffffffc, RZ, 0xc0, !PT ;  /* 0xfffffffc03037812 */ /* 0x000fe200078ec0ff */
[----:B------:R-:W-:Y:S01]  /*03d0*/  NOP ;  /* 0x0000000000007918 */ /* 0x000fe20000000000 */
[----:B------:R-:W-:Y:S01]  /*03e0*/  ISETP.NE.U32.AND P0, PT, RZ, UR4, PT ;  /* 0x00000004ff007c0c */ /* 0x000fe2000bf05070 */
[----:B------:R-:W-:Y:S01]  /*03f0*/  NOP ;  /* 0x0000000000007918 */ /* 0x000fe20000000000 */
[----:B-1234-:R-:W-:Y:S01]  /*0400*/  BAR.SYNC.DEFER_BLOCKING 0x0 ;  /* 0x0000000000007b1d */ /* 0x01efe20000010000 */
[----:B------:R-:W-:Y:S01]  /*0410*/  IMAD.IADD R6, R2, 0x1, -R3 ;  /* 0x0000000102067824 */ /* 0x000fe200078e0a03 */
[----:B------:R-:W-:Y:S02]  /*0420*/  ISETP.NE.AND.EX P0, PT, RZ, UR5, PT, P0 ;  /* 0x00000005ff007c0c */ /* 0x000fe4000bf05300 */
[C---:B------:R-:W-:Y:S02]  /*0430*/  ISETP.NE.AND P2, PT, R7.reuse, 0x1, PT ;  /* 0x000000010700780c */ /* 0x040fe40003f45270 */
[----:B------:R-:W-:Y:S01]  /*0440*/  LOP3.LUT P1, RZ, R7, R6, RZ, 0xfc, !PT ;  /* 0x0000000607ff7212 */ /* 0x000fe2000782fcff */
[----:B------:R-:W-:-:S03]  /*0450*/  ULDC.64 UR12, c[0x0][0x208] ;  /* 0x00008200000c7ab9 */ /* 0x000fc60000000a00 */
[----:B------:R-:W-:-:S04]  /*0460*/  SEL R2, RZ, 0x1, P1 ;  /* 0x00000001ff027807 */ /* 0x000fc80000800000 */
[----:B------:R-:W-:Y:S01]  /*0470*/  SEL R2, R2, 0x2, P2 ;  /* 0x0000000202027807 */ /* 0x000fe20001000000 */
[----:B------:R-:W-:Y:S06]  /*0480*/  @!P0 BRA `(.L_x_4) ;  /* 0x00000000001c8947 */ /* 0x000fec0003800000 */
[----:B------:R-:W0:Y:S02]  /*0490*/  LDC.64 R4, c[0x0][0x618] ;  /* 0x00018600ff047b82 */ /* 0x000e240000000a00 */
[----:B0-----:R-:W2:Y:S02]  /*04a0*/  LDG.E.64 R4, desc[UR12][R4.64] ;  /* 0x0000000c04047981 */ /* 0x001ea4000c1e1b00 */
[----:B--2---:R-:W-:-:S04]  /*04b0*/  ISETP.NE.U32.AND P0, PT, R4, RZ, PT ;  /* 0x000000ff0400720c */ /* 0x004fc80003f05070 */
[----:B------:R-:W-:-:S13]  /*04c0*/  ISETP.NE.AND.EX P0, PT, R5, RZ, PT, P0 ;  /* 0x000000ff0500720c */ /* 0x000fda0003f05300 */
[----:B------:R-:W-:Y:S05]  /*04d0*/  @!P0 BRA `(.L_x_4) ;  /* 0x0000000000088947 */ /* 0x000fea0003800000 */
[----:B------:R2:W5:Y:S01]  /*04e0*/  LD.E R0, desc[UR12][R4.64] ;  /* 0x0000000c04007980 */ /* 0x000562000c101900 */
[----:B------:R-:W-:Y:S05]  /*04f0*/  BRA `(.L_x_5) ;  /* 0x0000000000207947 */ /* 0x000fea0003800000 */
.L_x_4:
[----:B------:R-:W-:Y:S02]  /*0500*/  ULDC.64 UR4, c[0x0][0x608] ;  /* 0x0001820000047ab9 */ /* 0x000fe40000000a00 */
[----:B------:R-:W-:-:S04]  /*0510*/  ISETP.NE.U32.AND P0, PT, RZ, UR4, PT ;  /* 0x00000004ff007c0c */ /* 0x000fc8000bf05070 */
[----:B------:R-:W-:-:S13]  /*0520*/  ISETP.NE.AND.EX P0, PT, RZ, UR5, PT, P0 ;  /* 0x00000005ff007c0c */ /* 0x000fda000bf05300 */
[----:B------:R-:W-:Y:S05]  /*0530*/  @!P0 BRA `(.L_x_6) ;  /* 0x00000000000c8947 */ /* 0x000fea0003800000 */
[----:B------:R-:W0:Y:S02]  /*0540*/  LDC.64 R4, c[0x0][0x608] ;  /* 0x00018200ff047b82 */ /* 0x000e240000000a00 */
[----:B0-----:R0:W5:Y:S01]  /*0550*/  LDG.E R0, desc[UR12][R4.64] ;  /* 0x0000000c04007981 */ /* 0x001162000c1e1900 */
[----:B------:R-:W-:Y:S05]  /*0560*/  BRA `(.L_x_5) ;  /* 0x0000000000047947 */ /* 0x000fea0003800000 */
.L_x_6:
[----:B------:R-:W1:Y:S02]  /*0570*/  LDC R0, c[0x0][0x600] ;  /* 0x00018000ff007b82 */ /* 0x000e640000000800 */
.L_x_5:
[----:B------:R-:W-:Y:S02]  /*0580*/  ULDC.64 UR4, c[0x0][0x620] ;  /* 0x0001880000047ab9 */ /* 0x000fe40000000a00 */
[----:B------:R-:W-:-:S04]  /*0590*/  ISETP.NE.U32.AND P0, PT, RZ, UR4, PT ;  /* 0x00000004ff007c0c */ /* 0x000fc8000bf05070 */
[----:B------:R-:W-:-:S13]  /*05a0*/  ISETP.NE.AND.EX P0, PT, RZ, UR5, PT, P0 ;  /* 0x00000005ff007c0c */ /* 0x000fda000bf05300 */
[----:B------:R-:W-:Y:S05]  /*05b0*/  @!P0 BRA `(.L_x_7) ;  /* 0x00000000001c8947 */ /* 0x000fea0003800000 */
[----:B0-2---:R-:W0:Y:S02]  /*05c0*/  LDC.64 R4, c[0x0][0x620] ;  /* 0x00018800ff047b82 */ /* 0x005e240000000a00 */
[----:B0-----:R-:W2:Y:S02]  /*05d0*/  LDG.E.64 R4, desc[UR12][R4.64] ;  /* 0x0000000c04047981 */ /* 0x001ea4000c1e1b00 */
[----:B--2---:R-:W-:-:S04]  /*05e0*/  ISETP.NE.U32.AND P0, PT, R4, RZ, PT ;  /* 0x000000ff0400720c */ /* 0x004fc80003f05070 */
[----:B------:R-:W-:-:S13]  /*05f0*/  ISETP.NE.AND.EX P0, PT, R5, RZ, PT, P0 ;  /* 0x000000ff0500720c */ /* 0x000fda0003f05300 */
[----:B------:R-:W-:Y:S05]  /*0600*/  @!P0 BRA `(.L_x_7) ;  /* 0x0000000000088947 */ /* 0x000fea0003800000 */
[----:B------:R0:W5:Y:S01]  /*0610*/  LD.E R3, desc[UR12][R4.64] ;  /* 0x0000000c04037980 */ /* 0x000162000c101900 */
[----:B------:R-:W-:Y:S05]  /*0620*/  BRA `(.L_x_8) ;  /* 0x0000000000207947 */ /* 0x000fea0003800000 */
.L_x_7:
[----:B------:R-:W-:Y:S02]  /*0630*/  ULDC.64 UR4, c[0x0][0x610] ;  /* 0x0001840000047ab9 */ /* 0x000fe40000000a00 */
[----:B------:R-:W-:-:S04]  /*0640*/  ISETP.NE.U32.AND P0, PT, RZ, UR4, PT ;  /* 0x00000004ff007c0c */ /* 0x000fc8000bf05070 */
[----:B------:R-:W-:-:S13]  /*0650*/  ISETP.NE.AND.EX P0, PT, RZ, UR5, PT, P0 ;  /* 0x00000005ff007c0c */ /* 0x000fda000bf05300 */
[----:B------:R-:W-:Y:S05]  /*0660*/  @!P0 BRA `(.L_x_9) ;  /* 0x00000000000c8947 */ /* 0x000fea0003800000 */
[----:B0-2---:R-:W0:Y:S02]  /*0670*/  LDC.64 R4, c[0x0][0x610] ;  /* 0x00018400ff047b82 */ /* 0x005e240000000a00 */
[----:B0-----:R4:W5:Y:S01]  /*0680*/  LDG.E R3, desc[UR12][R4.64] ;  /* 0x0000000c04037981 */ /* 0x001962000c1e1900 */
[----:B------:R-:W-:Y:S05]  /*0690*/  BRA `(.L_x_8) ;  /* 0x0000000000047947 */ /* 0x000fea0003800000 */
.L_x_9:
[----:B------:R-:W3:Y:S02]  /*06a0*/  LDC R3, c[0x0][0x604] ;  /* 0x00018100ff037b82 */ /* 0x000ee40000000800 */
.L_x_8:
[----:B0-2-4-:R-:W0:Y:S01]  /*06b0*/  LDC R4, c[0x0][0x3e8] ;  /* 0x0000fa00ff047b82 */ /* 0x015e220000000800 */
[----:B------:R-:W2:Y:S01]  /*06c0*/  S2R R5, SR_CTAID.X ;  /* 0x0000000000057919 */ /* 0x000ea20000002500 */
[----:B------:R-:W-:Y:S01]  /*06d0*/  ULDC UR4, c[0x0][0x3dc] ;  /* 0x0000f70000047ab9 */ /* 0x000fe20000000800 */
[----:B------:R-:W-:Y:S01]  /*06e0*/  ISETP.NE.AND P0, PT, R7, RZ, PT ;  /* 0x000000ff0700720c */ /* 0x000fe20003f05270 */
[----:B------:R-:W-:Y:S01]  /*06f0*/  UIADD3 UR4, UR4, 0x3f, URZ ;  /* 0x0000003f04047890 */ /* 0x000fe2000fffe03f */
[----:B------:R-:W4:Y:S01]  /*0700*/  S2R R9, SR_CTAID.Y ;  /* 0x0000000000097919 */ /* 0x000f220000002600 */
[----:B------:R-:W-:Y:S02]  /*0710*/  ULDC.64 UR6, c[0x0][0x3e0] ;  /* 0x0000f80000067ab9 */ /* 0x000fe40000000a00 */
[----:B------:R-:W-:Y:S02]  /*0720*/  USHF.R.S32.HI UR5, URZ, 0x1f, UR4 ;  /* 0x0000001f3f057899 */ /* 0x000fe40008011404 */
[----:B------:R-:W-:-:S02]  /*0730*/  UIMAD UR6, UR7, UR6, URZ ;  /* 0x00000006070672a4 */ /* 0x000fc4000f8e023f */
[----:B------:R-:W-:-:S04]  /*0740*/  ULEA.HI UR5, UR5, UR4, URZ, 0x6 ;  /* 0x0000000405057291 */ /* 0x000fc8000f8f303f */
[----:B------:R-:W-:Y:S01]  /*0750*/  USHF.R.S32.HI UR15, URZ, 0x6, UR5 ;  /* 0x000000063f0f7899 */ /* 0x000fe20008011405 */
[----:B0-----:R-:W-:-:S05]  /*0760*/  IMAD R4, R4, UR6, RZ ;  /* 0x0000000604047c24 */ /* 0x001fca000f8e02ff */
[----:B------:R-:W-:Y:S01]  /*0770*/  IMAD R4, R4, UR15, RZ ;  /* 0x0000000f04047c24 */ /* 0x000fe2000f8e02ff */
[----:B--2-4-:R-:W-:Y:S06]  /*0780*/  @!P0 BRA `(.L_x_10) ;  /* 0x00000054000c8947 */ /* 0x014fec0003800000 */
[----:B------:R-:W-:-:S13]  /*0790*/  ISETP.NE.AND P0, PT, R7, 0x1, PT ;  /* 0x000000010700780c */ /* 0x000fda0003f05270 */
[----:B------:R-:W-:Y:S05]  /*07a0*/  @P0 EXIT ;  /* 0x000000000000094d */ /* 0x000fea0003800000 */
[----:B------:R-:W-:Y:S01]  /*07b0*/  ISETP.GE.AND P0, PT, R4, 0x1, PT ;  /* 0x000000010400780c */ /* 0x000fe20003f06270 */
[----:B------:R-:W-:Y:S01]  /*07c0*/  UMOV UR4, URZ ;  /* 0x0000003f00047c82 */ /* 0x000fe20008000000 */
[----:B------:R-:W-:Y:S02]  /*07d0*/  CS2R R86, SRZ ;  /* 0x0000000000567805 */ /* 0x000fe4000001ff00 */
[----:B------:R-:W-:Y:S02]  /*07e0*/  CS2R R24, SRZ ;  /* 0x0000000000187805 */ /* 0x000fe4000001ff00 */
[----:B------:R-:W-:Y:S02]  /*07f0*/  CS2R R26, SRZ ;  /* 0x00000000001a7805 */ /* 0x000fe4000001ff00 */
[----:B------:R-:W-:Y:S02]  /*0800*/  CS2R R28, SRZ ;  /* 0x00000000001c7805 */ /* 0x000fe4000001ff00 */
[----:B------:R-:W-:-:S02]  /*0810*/  CS2R R30, SRZ ;  /* 0x00000000001e7805 */ /* 0x000fc4000001ff00 */
[----:B------:R-:W-:Y:S02]  /*0820*/  CS2R R32, SRZ ;  /* 0x0000000000207805 */ /* 0x000fe4000001ff00 */
        /* <DEDUP_REMOVED lines=25> */
[----:B------:R-:W-:Y:S01]  /*09c0*/  CS2R R84, SRZ ;  /* 0x0000000000547805 */ /* 0x000fe2000001ff00 */
[----:B------:R-:W-:Y:S06]  /*09d0*/  @!P0 BRA `(.L_x_11) ;  /* 0x0000000000a88947 */ /* 0x000fec0003800000 */
[----:B------:R-:W-:-:S04]  /*09e0*/  LOP3.LUT R5, R2, 0x1, RZ, 0xfc, !PT ;  /* 0x0000000102057812 */ /* 0x000fc800078efcff */
[----:B------:R-:W-:-:S13]  /*09f0*/  ISETP.NE.AND P0, PT, R5, 0x3, PT ;  /* 0x000000030500780c */ /* 0x000fda0003f05270 */
[----:B------:R-:W-:Y:S05]  /*0a00*/  @!P0 BRA `(.L_x_12) ;  /* 0x0000000000048947 */ /* 0x000fea0003800000 */
[----:B------:R-:W-:Y:S01]  /*0a10*/  BPT.TRAP 0x1 ;  /* 0x000000040000795c */ /* 0x000fe20000300000 */
.L_x_12:
[----:B------:R-:W0:Y:S01]  /*0a20*/  S2UR UR5, SR_CgaCtaId ;  /* 0x00000000000579c3 */ /* 0x000e220000008800 */
[----:B------:R-:W-:Y:S01]  /*0a30*/  SHF.L.U32 R5, RZ, 0x1f, RZ ;  /* 0x0000001fff057819 */ /* 0x000fe200000006ff */
[----:B------:R-:W-:Y:S02]  /*0a40*/  UMOV UR4, 0x400 ;  /* 0x0000040000047882 */ /* 0x000fe40000000000 */
[----:B0-----:R-:W-:-:S12]  /*0a50*/  ULEA UR4, UR5, UR4, 0x18 ;  /* 0x0000000405047291 */ /* 0x001fd8000f8ec03f */
.L_x_13:
[----:B0-----:R-:W-:-:S04]  /*0a60*/  IMAD.U32 R6, RZ, RZ, UR4 ;  /* 0x00000004ff067e24 */ /* 0x001fc8000f8e00ff */
[----:B------:R0:W2:Y:S03]  /*0a70*/  SYNCS.PHASECHK.TRANS64.TRYWAIT P0, [R6+URZ+0x36000], R5 ;  /* 0x03600005060075a7 */ /* 0x0000a6000800017f */
[----:B--2---:R-:W-:Y:S05]  /*0a80*/  @!P0 NANOSLEEP.SYNCS 0x989680 ;  /* 0x009896800000895d */ /* 0x004fea0003900000 */
[----:B------:R-:W2:Y:S02]  /*0a90*/  @!P0 SYNCS.PHASECHK.TRANS64 P0, [R6+URZ+0x36000], R5 ;  /* 0x03600005060085a7 */ /* 0x000ea4000800007f */
[----:B--2---:R-:W-:Y:S05]  /*0aa0*/  @!P0 BRA `(.L_x_13) ;  /* 0xfffffffc00ec8947 */ /* 0x004fea000383ffff */
[----:B------:R-:W-:Y:S01]  /*0ab0*/  UIADD3 UR5, UR4, 0x12000, URZ ;  /* 0x0001200004057890 */ /* 0x000fe2000fffe03f */
[----:B------:R-:W-:Y:S01]  /*0ac0*/  WARPGROUP.ARRIVE ;  /* 0x00000000000079c5 */ /* 0x000fe20000000000 */
[----:B------:R-:W-:Y:S02]  /*0ad0*/  USHF.R.U32.HI UR4, URZ, 0x4, UR4 ;  /* 0x000000043f047899 */ /* 0x000fe40008011604 */
[----:B------:R-:W-:Y:S02]  /*0ae0*/  USHF.R.U32.HI UR5, URZ, 0x4, UR5 ;  /* 0x000000043f057899 */ /* 0x000fe40008011605 */
[----:B------:R-:W-:Y:S02]  /*0af0*/  ULOP3.LUT UR4, UR4, 0x3fff, URZ, 0xc0, !UPT ;  /* 0x00003fff04047892 */ /* 0x000fe4000f8ec03f */
[----:B------:R-:W-:Y:S02]  /*0b00*/  ULOP3.LUT UR5, UR5, 0x3fff, URZ, 0xc0, !UPT ;  /* 0x00003fff05057892 */ /* 0x000fe4000f8ec03f */
[----:B------:R-:W-:-:S02]  /*0b10*/  ULOP3.LUT UR9, UR4, 0x10000, URZ, 0xfc, !UPT ;  /* 0x0001000004097892 */ /* 0x000fc4000f8efc3f */
[----:B------:R-:W-:Y:S01]  /*0b20*/  ULOP3.LUT UR8, UR5, 0x10000, URZ, 0xfc, !UPT ;  /* 0x0001000005087892 */ /* 0x000fe2000f8efc3f */
[----:B------:R-:W-:Y:S02]  /*0b30*/  UMOV UR7, 0x40000040 ;  /* 0x4000004000077882 */ /* 0x000fe40000000000 */
[----:B------:R-:W-:Y:S02]  /*0b40*/  UMOV UR5, 0x40000040 ;  /* 0x4000004000057882 */ /* 0x000fe40000000000 */
[----:B------:R-:W-:Y:S02]  /*0b50*/  UMOV UR4, UR9 ;  /* 0x0000000900047c82 */ /* 0x000fe40008000000 */
[----:B------:R-:W-:Y:S02]  /*0b60*/  UMOV UR6, UR8 ;  /* 0x0000000800067c82 */ /* 0x000fe40008000000 */
[----:B------:R-:W-:Y:S01]  /*0b70*/  HGMMA.64x128x16.F32.BF16 R24, gdesc[UR4], RZ, !UPT ;  /* 0x01e00000041879f0 */ /* 0x000fe2000c7018ff */
[----:B------:R-:W-:-:S02]  /*0b80*/  UIADD3 UR4, UR9, 0x2, URZ ;  /* 0x0000000209047890 */ /* 0x000fc4000fffe03f */
[----:B------:R-:W-:Y:S01]  /*0b90*/  UIADD3 UR6, UR8, 0x2, URZ ;  /* 0x0000000208067890 */ /* 0x000fe2000fffe03f */
[----:B------:R-:W-:Y:S01]  /*0ba0*/  UMOV UR5, 0x40000040 ;  /* 0x4000004000057882 */ /* 0x000fe20000000000 */
[----:B------:R-:W-:-:S07]  /*0bb0*/  UMOV UR7, 0x40000040 ;  /* 0x4000004000077882 */ /* 0x000fce0000000000 */
[----:B------:R-:W-:Y:S01]  /*0bc0*/  HGMMA.64x128x16.F32.BF16 R24, gdesc[UR4], R24 ;  /* 0x01e00000041879f0 */ /* 0x000fe20008701818 */
[----:B------:R-:W-:Y:S02]  /*0bd0*/  UIADD3 UR4, UR9, 0x4, URZ ;  /* 0x0000000409047890 */ /* 0x000fe4000fffe03f */
        /* <DEDUP_REMOVED lines=8> */
[----:B------:R-:W-:Y:S01]  /*0c60*/  HGMMA.64x128x16.F32.BF16 R24, gdesc[UR4], R24, gsb0 ;  /* 0x01e00000041879f0 */ /* 0x000fe20008001818 */
[----:B------:R-:W-:-:S05]  /*0c70*/  UMOV UR4, 0x1 ;  /* 0x0000000100047882 */ /* 0x000fca0000000000 */
.L_x_11:
[----:B0-----:R-:W-:-:S05]  /*0c80*/  VIMNMX R5, R4, 0x1, PT ;  /* 0x0000000104057848 */ /* 0x001fca0003fe0100 */
[----:B------:R-:W-:-:S05]  /*0c90*/  IMAD.IADD R6, R4, 0x1, -R5 ;  /* 0x0000000104067824 */ /* 0x000fca00078e0a05 */
[----:B------:R-:W-:-:S13]  /*0ca0*/  ISETP.GE.AND P0, PT, R6, 0x1, PT ;  /* 0x000000010600780c */ /* 0x000fda0003f06270 */
[----:B------:R-:W-:Y:S05]  /*0cb0*/  @!P0 BRA `(.L_x_14) ;  /* 0x0000000400188947 */ /* 0x000fea0003800000 */
[----:B------:R-:W0:Y:S01]  /*0cc0*/  S2UR UR6, SR_CgaCtaId ;  /* 0x00000000000679c3 */ /* 0x000e220000008800 */
[----:B------:R-:W-:Y:S01]  /*0cd0*/  UMOV UR5, 0x400 ;  /* 0x0000040000057882 */ /* 0x000fe20000000000 */
[----:B------:R-:W-:Y:S01]  /*0ce0*/  LOP3.LUT R10, R2, 0x1, RZ, 0xfc, !PT ;  /* 0x00000001020a7812 */ /* 0x000fe200078efcff */
[----:B------:R-:W-:Y:S01]  /*0cf0*/  IMAD.MOV.U32 R9, RZ, RZ, RZ ;  /* 0x000000ffff097224 */ /* 0x000fe200078e00ff */
[----:B------:R-:W-:Y:S01]  /*0d00*/  UISETP.NE.U32.AND UP0, UPT, UR4, URZ, UPT ;  /* 0x0000003f0400728c */ /* 0x000fe2000bf05070 */
[----:B------:R-:W-:Y:S01]  /*0d10*/  IMAD.MOV.U32 R5, RZ, RZ, R6 ;  /* 0x000000ffff057224 */ /* 0x000fe200078e0006 */
[----:B0-----:R-:W-:-:S04]  /*0d20*/  ULEA UR14, UR6, UR5, 0x18 ;  /* 0x00000005060e7291 */ /* 0x001fc8000f8ec03f */
[----:B------:R-:W-:Y:S02]  /*0d30*/  UIADD3 UR6, UR14, 0x12000, URZ ;  /* 0x000120000e067890 */ /* 0x000fe4000fffe03f */
[----:B------:R-:W-:Y:S02]  /*0d40*/  USHF.R.U32.HI UR5, URZ, 0x4, UR14 ;  /* 0x000000043f057899 */ /* 0x000fe4000801160e */
[----:B------:R-:W-:Y:S02]  /*0d50*/  USHF.R.U32.HI UR6, URZ, 0x4, UR6 ;  /* 0x000000043f067899 */ /* 0x000fe40008011606 */
[----:B------:R-:W-:Y:S02]  /*0d60*/  ULOP3.LUT UR5, UR5, 0x3fff, URZ, 0xc0, !UPT ;  /* 0x00003fff05057892 */ /* 0x000fe4000f8ec03f */
[----:B------:R-:W-:Y:S02]  /*0d70*/  ULOP3.LUT UR6, UR6, 0x3fff, URZ, 0xc0, !UPT ;  /* 0x00003fff06067892 */ /* 0x000fe4000f8ec03f */
[----:B------:R-:W-:-:S02]  /*0d80*/  ULOP3.LUT UR15, UR5, 0x10000, URZ, 0xfc, !UPT ;  /* 0x00010000050f7892 */ /* 0x000fc4000f8efc3f */
[----:B------:R-:W-:Y:S01]  /*0d90*/  ULOP3.LUT UR16, UR6, 0x10000, URZ, 0xfc, !UPT ;  /* 0x0001000006107892 */ /* 0x000fe2000f8efc3f */
[----:B------:R-:W-:-:S11]  /*0da0*/  UMOV UR5, URZ ;  /* 0x0000003f00057c82 */ /* 0x000fd60008000000 */
.L_x_19:
[----:B------:R-:W-:-:S13]  /*0db0*/  ISETP.NE.AND P1, PT, R10, 0x3, PT ;  /* 0x000000030a00780c */ /* 0x000fda0003f25270 */
[----:B0-----:R-:W-:Y:S05]  /*0dc0*/  @!P1 BRA `(.L_x_15) ;  /* 0x0000000000049947 */ /* 0x001fea0003800000 */
[----:B------:R-:W-:Y:S01]  /*0dd0*/  BPT.TRAP 0x1 ;  /* 0x000000040000795c */ /* 0x000fe20000300000 */
.L_x_15:
[----:B------:R-:W-:Y:S01]  /*0de0*/  SHF.L.U32 R7, R9, 0x1f, RZ ;  /* 0x0000001f09077819 */ /* 0x000fe200000006ff */
[----:B------:R-:W-:-:S12]  /*0df0*/  ULEA UR6, UR4, UR14, 0x3 ;  /* 0x0000000e04067291 */ /* 0x000fd8000f8e183f */
.L_x_16:
[----:B0-----:R-:W-:-:S04]  /*0e00*/  IMAD.U32 R8, RZ, RZ, UR6 ;  /* 0x00000006ff087e24 */ /* 0x001fc8000f8e00ff */
[----:B------:R0:W2:Y:S03]  /*0e10*/  SYNCS.PHASECHK.TRANS64.TRYWAIT P0, [R8+URZ+0x36000], R7 ;  /* 0x03600007080075a7 */ /* 0x0000a6000800017f */
[----:B--2---:R-:W-:Y:S05]  /*0e20*/  @!P0 NANOSLEEP.SYNCS 0x989680 ;  /* 0x009896800000895d */ /* 0x004fea0003900000 */
[----:B------:R-:W2:Y:S02]  /*0e30*/  @!P0 SYNCS.PHASECHK.TRANS64 P0, [R8+URZ+0x36000], R7 ;  /* 0x03600007080085a7 */ /* 0x000ea4000800007f */
[----:B--2---:R-:W-:Y:S05]  /*0e40*/  @!P0 BRA `(.L_x_16) ;  /* 0xfffffffc00ec8947 */ /* 0x004fea000383ffff */
[----:B------:R-:W-:Y:S01]  /*0e50*/  ULEA UR6, UR4, UR15, 0x9 ;  /* 0x0000000f04067291 */ /* 0x000fe2000f8e483f */
[----:B------:R-:W-:Y:S01]  /*0e60*/  WARPGROUP.ARRIVE ;  /* 0x00000000000079c5 */ /* 0x000fe20000000000 */
[----:B------:R-:W-:Y:S01]  /*0e70*/  ULEA UR7, UR4, UR16, 0xa ;  /* 0x0000001004077291 */ /* 0x000fe2000f8e503f */
[----:B------:R-:W-:Y:S01]  /*0e80*/  UMOV UR9, 0x40000040 ;  /* 0x4000004000097882 */ /* 0x000fe20000000000 */
[----:B------:R-:W-:-:S03]  /*0e90*/  UMOV UR11, 0x40000040 ;  /* 0x40000040000b7882 */ /* 0x000fc60000000000 */
[----:B------:R-:W-:Y:S02]  /*0ea0*/  UMOV UR8, UR6 ;  /* 0x0000000600087c82 */ /* 0x000fe40008000000 */
[----:B------:R-:W-:Y:S02]  /*0eb0*/  UMOV UR10, UR7 ;  /* 0x00000007000a7c82 */ /* 0x000fe40008000000 */
[----:B------:R-:W-:Y:S01]  /*0ec0*/  HGMMA.64x128x16.F32.BF16 R24, gdesc[UR8], R24, UP0 ;  /* 0x01e00000081879f0 */ /* 0x000fe2000bf01818 */
        /* <DEDUP_REMOVED lines=14> */
[----:B------:R-:W-:Y:S03]  /*0fb0*/  HGMMA.64x128x16.F32.BF16 R24, gdesc[UR8], R24, gsb0 ;  /* 0x01e00000081879f0 */ /* 0x000fe60008001818 */
[----:B------:R-:W-:Y:S02]  /*0fc0*/  WARPGROUP.DEPBAR.LE gsb0, 0x1 ;  /* 0x00008000000079c5 */ /* 0x000fe40000010100 */
[----:B------:R-:W-:Y:S05]  /*0fd0*/  @!P1 BRA `(.L_x_17) ;  /* 0x0000000000049947 */ /* 0x000fea0003800000 */
[----:B------:R-:W-:Y:S01]  /*0fe0*/  BPT.TRAP 0x1 ;  /* 0x000000040000795c */ /* 0x000fe20000300000 */
.L_x_17:
[----:B------:R-:W-:Y:S01]  /*0ff0*/  ULEA UR6, UR5, UR14, 0x3 ;  /* 0x0000000e05067291 */ /* 0x000fe2000f8e183f */
[----:B------:R-:W-:-:S03]  /*1000*/  ISETP.GT.U32.AND P0, PT, R2, 0x1, PT ;  /* 0x000000010200780c */ /* 0x000fc60003f04070 */
[----:B------:R-:W-:-:S04]  /*1010*/  UIADD3 UR6, UR6, 0x36048, URZ ;  /* 0x0003604806067890 */ /* 0x000fc8000fffe03f */
[----:B------:R-:W-:-:S09]  /*1020*/  UPRMT UR6, URZ, 0x654, UR6 ;  /* 0x000006543f067896 */ /* 0x000fd20008000006 */
[----:B------:R-:W-:Y:S01]  /*1030*/  SYNCS.ARRIVE.TRANS64.RED.A1T0 RZ, [UR6], RZ ;  /* 0x000000ffffff79a7 */ /* 0x000fe20008100406 */
[----:B------:R-:W-:Y:S05]  /*1040*/  @P0 BRA `(.L_x_18) ;  /* 0x0000000000040947 */ /* 0x000fea0003800000 */
[----:B------:R-:W-:Y:S01]  /*1050*/  BPT.TRAP 0x1 ;  /* 0x000000040000795c */ /* 0x000fe20000300000 */
.L_x_18:
[----:B------:R-:W-:Y:S01]  /*1060*/  UIADD3 UR4, UR4, 0x1, URZ ;  /* 0x0000000104047890 */ /* 0x000fe2000fffe03f */
[C---:B------:R-:W-:Y:S01]  /*1070*/  ISETP.GT.AND P0, PT, R5.reuse, 0x1, PT ;  /* 0x000000010500780c */ /* 0x040fe20003f04270 */
[----:B------:R-:W-:Y:S01]  /*1080*/  UIADD3 UR5, UR5, 0x1, URZ ;  /* 0x0000000105057890 */ /* 0x000fe2000fffe03f */
[----:B------:R-:W-:Y:S01]  /*1090*/  VIADD R5, R5, 0xffffffff ;  /* 0xffffffff05057836 */ /* 0x000fe20000000000 */
[----:B------:R-:W-:Y:S02]  /*10a0*/  UISETP.NE.AND UP0, UPT, UR4, 0x9, UPT ;  /* 0x000000090400788c */ /* 0x000fe4000bf05270 */
[----:B------:R-:W-:Y:S02]  /*10b0*/  UISETP.NE.AND UP1, UPT, UR5, 0x9, UPT ;  /* 0x000000090500788c */ /* 0x000fe4000bf25270 */
[----:B------:R-:W-:Y:S02]  /*10c0*/  USEL UR6, URZ, 0x1, UP0 ;  /* 0x000000013f067887 */ /* 0x000fe40008000000 */
[----:B------:R-:W-:-:S02]  /*10d0*/  USEL UR4, UR4, URZ, UP0 ;  /* 0x0000003f04047287 */ /* 0x000fc40008000000 */
[----:B------:R-:W-:Y:S02]  /*10e0*/  USEL UR5, UR5, URZ, UP1 ;  /* 0x0000003f05057287 */ /* 0x000fe40008800000 */
[----:B------:R-:W-:Y:S01]  /*10f0*/  UPLOP3.LUT UP0, UPT, UPT, UPT, UPT, 0x80, 0x0 ;  /* 0x000000000000789c */ /* 0x000fe20003f0f070 */
[----:B------:R-:W-:Y:S01]  /*1100*/  LOP3.LUT R9, R9, UR6, RZ, 0x3c, !PT ;  /* 0x0000000609097c12 */ /* 0x000fe2000f8e3cff */
[----:B------:R-:W-:Y:S09]  /*1110*/  @P0 BRA `(.L_x_19) ;  /* 0xfffffffc00240947 */ /* 0x000ff2000383ffff */
.L_x_14:
[----:B------:R-:W-:Y:S01]  /*1120*/  ISETP.GE.AND P0, PT, R4, 0x1, PT ;  /* 0x000000010400780c */ /* 0x000fe20003f06270 */
[----:B------:R-:W-:-:S12]  /*1130*/  WARPGROUP.DEPBAR.LE gsb0, 0x0 ;  /* 0x00008000000079c5 */ /* 0x000fd80000010000 */
[----:B------:R-:W-:Y:S05]  /*1140*/  @!P0 BRA `(.L_x_20) ;  /* 0x0000000000448947 */ /* 0x000fea0003800000 */
[----:B------:R-:W-:-:S04]  /*1150*/  LOP3.LUT R4, R2, 0x1, RZ, 0xfc, !PT ;  /* 0x0000000102047812 */ /* 0x000fc800078efcff */
[----:B------:R-:W-:-:S13]  /*1160*/  ISETP.NE.AND P0, PT, R4, 0x3, PT ;  /* 0x000000030400780c */ /* 0x000fda0003f05270 */
[----:B------:R-:W-:Y:S05]  /*1170*/  @!P0 BRA `(.L_x_21) ;  /* 0x0000000000048947 */ /* 0x000fea0003800000 */
[----:B------:R-:W-:Y:S01]  /*1180*/  BPT.TRAP 0x1 ;  /* 0x000000040000795c */ /* 0x000fe20000300000 */
.L_x_21:
[----:B0-----:R-:W0:Y:S01]  /*1190*/  S2R R7, SR_CgaCtaId ;  /* 0x0000000000077919 */ /* 0x001e220000008800 */
[----:B------:R-:W-:Y:S01]  /*11a0*/  IMAD.WIDE.U32 R4, R6, 0x38e38e39, RZ ;  /* 0x38e38e3906047825 */ /* 0x000fe200078e00ff */
[----:B------:R-:W-:Y:S02]  /*11b0*/  MOV R4, 0x400 ;  /* 0x0000040000047802 */ /* 0x000fe40000000f00 */
[----:B------:R-:W-:Y:S02]  /*11c0*/  ISETP.GT.U32.AND P0, PT, R2, 0x1, PT ;  /* 0x000000010200780c */ /* 0x000fe40003f04070 */
[----:B------:R-:W-:-:S05]  /*11d0*/  SHF.R.U32.HI R5, RZ, 0x1, R5 ;  /* 0x00000001ff057819 */ /* 0x000fca0000011605 */
[----:B------:R-:W-:Y:S01]  /*11e0*/  IMAD R6, R5, -0x9, R6 ;  /* 0xfffffff705067824 */ /* 0x000fe200078e0206 */
[----:B0-----:R-:W-:-:S05]  /*11f0*/  LEA R7, R7, R4, 0x18 ;  /* 0x0000000407077211 */ /* 0x001fca00078ec0ff */
[----:B------:R-:W-:-:S04]  /*1200*/  IMAD R6, R6, 0x8, R7 ;  /* 0x0000000806067824 */ /* 0x000fc800078e0207 */
[----:B------:R-:W-:-:S05]  /*1210*/  VIADD R6, R6, 0x36048 ;  /* 0x0003604806067836 */ /* 0x000fca0000000000 */
[----:B------:R-:W-:-:S04]  /*1220*/  PRMT R6, RZ, 0x654, R6 ;  /* 0x00000654ff067816 */ /* 0x000fc80000000006 */
[----:B------:R2:W-:Y:S01]  /*1230*/  SYNCS.ARRIVE.TRANS64.RED.A1T0 RZ, [R6+URZ], RZ ;  /* 0x000000ff06ff79a7 */ /* 0x0005e2000810043f */
[----:B------:R-:W-:Y:S05]  /*1240*/  @P0 BRA `(.L_x_20) ;  /* 0x0000000000040947 */ /* 0x000fea0003800000 */
[----:B------:R-:W-:Y:S01]  /*1250*/  BPT.TRAP 0x1 ;  /* 0x000000040000795c */ /* 0x000fe20000300000 */
.L_x_20:
[----:B------:R-:W4:Y:S01]  /*1260*/  S2R R5, SR_TID.X ;  /* 0x0000000000057919 */ /* 0x000f220000002100 */
[----:B------:R-:W-:Y:S01]  /*1270*/  ULDC.64 UR4, c[0x0][0x280] ;  /* 0x0000a00000047ab9 */ /* 0x000fe20000000a00 */
[----:B------:R-:W0:Y:S01]  /*1280*/  S2R R4, SR_CTAID.Y ;  /* 0x0000000000047919 */ /* 0x000e220000002600 */
[----:B------:R-:W1:Y:S01]  /*1290*/  S2R R15, SR_CTAID.X ;  /* 0x00000000000f7919 */ /* 0x000e620000002500 */
[----:B----4-:R-:W-:-:S04]  /*12a0*/  SHF.R.S32.HI R2, RZ, 0x1f, R5 ;  /* 0x0000001fff027819 */ /* 0x010fc80000011405 */
[----:B------:R-:W-:Y:S01]  /*12b0*/  LEA.HI R2, R2, R5, RZ, 0x7 ;  /* 0x0000000502027211 */ /* 0x000fe200078f38ff */
[----:B0-----:R-:W-:-:S03]  /*12c0*/  IMAD.SHL.U32 R4, R4, 0x80, RZ ;  /* 0x0000008004047824 */ /* 0x001fc600078e00ff */
[----:B------:R-:W-:Y:S01]  /*12d0*/  LOP3.LUT R2, R2, 0xffffff80, RZ, 0xc0, !PT ;  /* 0xffffff8002027812 */ /* 0x000fe200078ec0ff */
[----:B-1----:R-:W-:Y:S01]  /*12e0*/  IMAD.SHL.U32 R8, R15, 0x40, RZ ;  /* 0x000000400f087824 */ /* 0x002fe200078e00ff */
[----:B------:R-:W-:-:S03]  /*12f0*/  ISETP.GE.AND P0, PT, R4, UR5, PT ;  /* 0x0000000504007c0c */ /* 0x000fc6000bf06270 */
[----:B------:R-:W-:Y:S01]  /*1300*/  IMAD.IADD R2, R5, 0x1, -R2 ;  /* 0x0000000105027824 */ /* 0x000fe200078e0a02 */
[----:B------:R-:W-:-:S04]  /*1310*/  ISETP.GE.OR P0, PT, R8, UR4, P0 ;  /* 0x0000000408007c0c */ /* 0x000fc80008706670 */
[----:B------:R-:W-:-:S04]  /*1320*/  SHF.R.S32.HI R5, RZ, 0x1f, R2 ;  /* 0x0000001fff057819 */ /* 0x000fc80000011402 */
[----:B--2---:R-:W-:-:S04]  /*1330*/  LEA.HI R6, R5, R2, RZ, 0x2 ;  /* 0x0000000205067211 */ /* 0x004fc800078f10ff */
[--C-:B------:R-:W-:Y:S02]  /*1340*/  SHF.R.S32.HI R10, RZ, 0x2, R6.reuse ;  /* 0x00000002ff0a7819 */ /* 0x100fe40000011406 */
[----:B------:R-:W-:-:S04]  /*1350*/  SHF.R.S32.HI R7, RZ, 0x1f, R6 ;  /* 0x0000001fff077819 */ /* 0x000fc80000011406 */
[----:B------:R-:W-:-:S04]  /*1360*/  LEA.HI R7, R7, R10, RZ, 0x3 ;  /* 0x0000000a07077211 */ /* 0x000fc800078f18ff */
[----:B------:R-:W-:Y:S01]  /*1370*/  LOP3.LUT R11, R7, 0xfffffff8, RZ, 0xc0, !PT ;  /* 0xfffffff8070b7812 */ /* 0x000fe200078ec0ff */
[----:B------:R-:W-:Y:S06]  /*1380*/  @P0 EXIT ;  /* 0x000000000000094d */ /* 0x000fec0003800000 */
[----:B------:R-:W0:Y:S01]  /*1390*/  LDC.64 R16, c[0x0][0x658] ;  /* 0x00019600ff107b82 */ /* 0x000e220000000a00 */
[----:B------:R-:W-:Y:S01]  /*13a0*/  IMAD.IADD R10, R10, 0x1, -R11 ;  /* 0x000000010a0a7824 */ /* 0x000fe200078e0a0b */
[----:B------:R-:W-:Y:S02]  /*13b0*/  LOP3.LUT R7, R6, 0x7ffffffc, RZ, 0xc0, !PT ;  /* 0x7ffffffc06077812 */ /* 0x000fe400078ec0ff */
[----:B------:R-:W-:Y:S02]  /*13c0*/  LEA.HI R5, R5, R2, RZ, 0x5 ;  /* 0x0000000205057211 */ /* 0x000fe400078f28ff */
[----:B------:R-:W-:Y:S01]  /*13d0*/  SHF.R.S32.HI R11, RZ, 0x1f, R10 ;  /* 0x0000001fff0b7819 */ /* 0x000fe2000001140a */
[----:B------:R-:W-:Y:S01]  /*13e0*/  IMAD.IADD R7, R2, 0x1, -R7 ;  /* 0x0000000102077824 */ /* 0x000fe200078e0a07 */
[----:B------:R-:W-:Y:S02]  /*13f0*/  SHF.R.S32.HI R5, RZ, 0x5, R5 ;  /* 0x00000005ff057819 */ /* 0x000fe40000011405 */
[----:B---3-5:R-:W-:Y:S01]  /*1400*/  FSETP.NEU.AND P1, PT, R3, RZ, PT ;  /* 0x000000ff0300720b */ /* 0x028fe20003f2d000 */
[----:B------:R-:W-:-:S02]  /*1410*/  IMAD.SHL.U32 R7, R7, 0x2, RZ ;  /* 0x0000000207077824 */ /* 0x000fc400078e00ff */
[----:B------:R-:W-:-:S03]  /*1420*/  IMAD.WIDE R14, R15, 0x40, R10 ;  /* 0x000000400f0e7825 */ /* 0x000fc600078e020a */
[----:B------:R-:W-:Y:S01]  /*1430*/  SHF.R.S32.HI R9, RZ, 0x1f, R7 ;  /* 0x0000001fff097819 */ /* 0x000fe20000011407 */
[C---:B------:R-:W-:Y:S01]  /*1440*/  IMAD R11, R5.reuse, -0x10, -R8 ;  /* 0xfffffff0050b7824 */ /* 0x040fe200078e0a08 */
[C---:B------:R-:W-:Y:S01]  /*1450*/  IADD3 R8, P0, R4.reuse, R7, RZ ;  /* 0x0000000704087210 */ /* 0x040fe20007f1e0ff */
[----:B------:R-:W-:Y:S01]  /*1460*/  IMAD.WIDE R14, R5, 0x10, R14 ;  /* 0x00000010050e7825 */ /* 0x000fe200078e020e */
[----:B------:R-:W-:Y:S02]  /*1470*/  IADD3 R2, -R7, UR5, -R4 ;  /* 0x0000000507027c10 */ /* 0x000fe4000fffe904 */
[----:B------:R-:W-:Y:S01]  /*1480*/  LEA.HI.X.SX32 R9, R4, R9, 0x1, P0 ;  /* 0x0000000904097211 */ /* 0x000fe200000f0eff */
[-C--:B0-----:R-:W-:Y:S01]  /*1490*/  IMAD R4, R15, R16.reuse, RZ ;  /* 0x000000100f047224 */ /* 0x081fe200078e02ff */
[----:B------:R-:W-:Y:S02]  /*14a0*/  IADD3 R10, R11, UR4, -R10 ;  /* 0x000000040b0a7c10 */ /* 0x000fe4000fffe80a */
[----:B------:R-:W-:Y:S01]  /*14b0*/  ISETP.GT.AND P0, PT, R2, RZ, PT ;  /* 0x000000ff0200720c */ /* 0x000fe20003f04270 */
[----:B------:R-:W-:Y:S01]  /*14c0*/  IMAD.WIDE.U32 R12, R14, R16, R8 ;  /* 0x000000100e0c7225 */ /* 0x000fe200078e0008 */
[----:B------:R-:W-:-:S02]  /*14d0*/  SHF.L.U64.HI R11, R16, 0x3, R17 ;  /* 0x00000003100b7819 */ /* 0x000fc40000010211 */
[----:B------:R-:W-:Y:S01]  /*14e0*/  ISETP.GT.AND P2, PT, R10, RZ, P0 ;  /* 0x000000ff0a00720c */ /* 0x000fe20000744270 */
[----:B------:R-:W-:Y:S02]  /*14f0*/  IMAD R7, R14, R17, R4 ;  /* 0x000000110e077224 */ /* 0x000fe400078e0204 */
[----:B------:R-:W-:Y:S02]  /*1500*/  IMAD.SHL.U32 R16, R16, 0x8, RZ ;  /* 0x0000000810107824 */ /* 0x000fe400078e00ff */
[----:B------:R-:W-:Y:S01]  /*1510*/  IMAD.IADD R7, R13, 0x1, R7 ;  /* 0x000000010d077824 */ /* 0x000fe200078e0207 */
[----:B------:R-:W-:Y:S07]  /*1520*/  @!P1 BRA `(.L_x_22) ;  /* 0x0000002c00fc9947 */ /* 0x000fee0003800000 */
[----:B------:R-:W-:Y:S01]  /*1530*/  ULDC.64 UR6, c[0x0][0x630] ;  /* 0x00018c0000067ab9 */ /* 0x000fe20000000a00 */
[----:B------:R-:W-:Y:S01]  /*1540*/  ULDC.64 UR8, c[0x0][0x628] ;  /* 0x00018a0000087ab9 */ /* 0x000fe20000000a00 */
[----:B------:R-:W-:Y:S01]  /*1550*/  IMAD R13, R15, UR6, RZ ;  /* 0x000000060f0d7c24 */ /* 0x000fe2000f8e02ff */
[----:B------:R-:W-:Y:S01]  /*1560*/  ULDC.64 UR4, c[0x0][0x650] ;  /* 0x0001940000047ab9 */ /* 0x000fe20000000a00 */
[----:B------:R-:W-:-:S04]  /*1570*/  IMAD.WIDE.U32 R18, R14, UR6, R8 ;  /* 0x000000060e127c25 */ /* 0x000fc8000f8e0008 */
[----:B------:R-:W-:Y:S01]  /*1580*/  IMAD R13, R14, UR7, R13 ;  /* 0x000000070e0d7c24 */ /* 0x000fe2000f8e020d */
[----:B------:R-:W-:-:S03]  /*1590*/  LEA R4, P1, R18, UR8, 0x1 ;  /* 0x0000000812047c11 */ /* 0x000fc6000f8208ff */
[----:B------:R-:W-:-:S05]  /*15a0*/  IMAD.IADD R5, R19, 0x1, R13 ;  /* 0x0000000113057824 */ /* 0x000fca00078e020d */
[----:B------:R-:W-:-:S05]  /*15b0*/  LEA.HI.X R5, R18, UR9, R5, 0x1, P1 ;  /* 0x0000000912057c11 */ /* 0x000fca00088f0c05 */
[----:B------:R-:W2:Y:S01]  /*15c0*/  @P2 LDG.E.LTC128B.U16 R17, desc[UR12][R4.64] ;  /* 0x0000000c04112981 */ /* 0x000ea2000c1e1520 */
[----:B------:R-:W-:Y:S01]  /*15d0*/  ISETP.GT.AND P1, PT, R2, 0x1, PT ;  /* 0x000000010200780c */ /* 0x000fe20003f24270 */
[----:B------:R-:W-:Y:S03]  /*15e0*/  BSSY B0, `(.L_x_23) ;  /* 0x000000b000007945 */ /* 0x000fe60003800000 */
[----:B------:R-:W-:Y:S01]  /*15f0*/  ISETP.GT.AND P3, PT, R10, RZ, P1 ;  /* 0x000000ff0a00720c */ /* 0x000fe20000f64270 */
[----:B--2---:R-:W-:-:S04]  /*1600*/  IMAD.U32 R6, R17, 0x10000, RZ ;  /* 0x0001000011067824 */ /* 0x004fc800078e00ff */
[----:B------:R-:W-:Y:S01]  /*1610*/  FMUL R19, R6, R3 ;  /* 0x0000000306137220 */ /* 0x000fe20000400000 */
[----:B------:R-:W-:-:S03]  /*1620*/  LEA R6, P4, R12, UR4, 0x1 ;  /* 0x000000040c067c11 */ /* 0x000fc6000f8808ff */
[----:B------:R-:W-:Y:S01]  /*1630*/  FFMA R19, R24, R0, R19 ;  /* 0x0000000018137223 */ /* 0x000fe20000000013 */
[----:B------:R-:W-:-:S04]  /*1640*/  LEA.HI.X R7, R12, UR5, R7, 0x1, P4 ;  /* 0x000000050c077c11 */ /* 0x000fc8000a0f0c07 */
[----:B------:R-:W-:-:S05]  /*1650*/  F2FP.BF16.F32.PACK_AB R19, RZ, R19 ;  /* 0x00000013ff13723e */ /* 0x000fca00000010ff */
[----:B------:R0:W-:Y:S01]  /*1660*/  @P2 STG.E.U16 desc[UR12][R6.64], R19 ;  /* 0x0000001306002986 */ /* 0x0001e2000c10150c */
[----:B------:R-:W-:Y:S05]  /*1670*/  @!P3 BRA `(.L_x_24) ;  /* 0x000000000004b947 */ /* 0x000fea0003800000 */
[----:B------:R1:W5:Y:S02]  /*1680*/  LDG.E.LTC128B.U16 R17, desc[UR12][R4.64+0x2] ;  /* 0x0000020c04117981 */ /* 0x000364000c1e1520 */
.L_x_24:
[----:B------:R-:W-:Y:S05]  /*1690*/  BSYNC B0 ;  /* 0x0000000000007941 */ /* 0x000fea0003800000 */
.L_x_23:
[----:B------:R-:W-:Y:S01]  /*16a0*/  USHF.L.U32 UR5, UR6, 0x3, URZ ;  /* 0x0000000306057899 */ /* 0x000fe2000800063f */
[----:B-----5:R-:W-:Y:S01]  /*16b0*/  IMAD.U32 R12, R17, 0x10000, RZ ;  /* 0x00010000110c7824 */ /* 0x020fe200078e00ff */
[----:B------:R-:W-:Y:S01]  /*16c0*/  USHF.L.U64.HI UR4, UR6, 0x3, UR7 ;  /* 0x0000000306047899 */ /* 0x000fe20008010207 */
[----:B------:R-:W-:Y:S02]  /*16d0*/  ISETP.GT.AND P0, PT, R10, 0x8, P0 ;  /* 0x000000080a00780c */ /* 0x000fe40000704270 */
[----:B------:R-:W-:Y:S01]  /*16e0*/  FMUL R12, R12, R3 ;  /* 0x000000030c0c7220 */ /* 0x000fe20000400000 */
[----:B------:R-:W-:Y:S02]  /*16f0*/  IMAD.U32 R18, RZ, RZ, UR5 ;  /* 0x00000005ff127e24 */ /* 0x000fe4000f8e00ff */
[----:B0-----:R-:W-:Y:S02]  /*1700*/  IMAD.U32 R19, RZ, RZ, UR4 ;  /* 0x00000004ff137e24 */ /* 0x001fe4000f8e00ff */
[----:B------:R-:W-:Y:S01]  /*1710*/  FFMA R12, R25, R0, R12 ;  /* 0x00000000190c7223 */ /* 0x000fe2000000000c */
[----:B------:R-:W-:-:S04]  /*1720*/  IMAD.WIDE.U32 R18, R14, UR6, R18 ;  /* 0x000000060e127c25 */ /* 0x000fc8000f8e0012 */
[----:B------:R-:W-:Y:S02]  /*1730*/  F2FP.BF16.F32.PACK_AB R12, RZ, R12 ;  /* 0x0000000cff0c723e */ /* 0x000fe400000010ff */
[----:B------:R-:W-:Y:S02]  /*1740*/  IADD3 R14, P2, R8, R18, RZ ;  /* 0x00000012080e7210 */ /* 0x000fe40007f5e0ff */
[----:B------:R-:W-:Y:S02]  /*1750*/  PRMT R15, R12, 0x7610, R15 ;  /* 0x000076100c0f7816 */ /* 0x000fe4000000000f */
[----:B------:R-:W-:Y:S02]  /*1760*/  IADD3.X R9, R9, R13, R19, P2, !PT ;  /* 0x0000000d09097210 */ /* 0x000fe400017fe413 */
[C---:B------:R-:W-:Y:S01]  /*1770*/  LEA R8, P2, R14.reuse, UR8, 0x1 ;  /* 0x000000080e087c11 */ /* 0x040fe2000f8408ff */
[----:B------:R0:W-:Y:S03]  /*1780*/  @P3 STG.E.U16 desc[UR12][R6.64+0x2], R15 ;  /* 0x0000020f06003986 */ /* 0x0001e6000c10150c */
[----:B------:R-:W-:-:S02]  /*1790*/  LEA.HI.X R9, R14, UR9, R9, 0x1, P2 ;  /* 0x000000090e097c11 */ /* 0x000fc400090f0c09 */
[----:B------:R-:W-:-:S06]  /*17a0*/  PRMT R14, R17, 0x7610, R14 ;  /* 0x00007610110e7816 */ /* 0x000fcc000000000e */
[----:B------:R-:W2:Y:S01]  /*17b0*/  @P0 LDG.E.LTC128B.U16 R14, desc[UR12][R8.64] ;  /* 0x0000000c080e0981 */ /* 0x000ea2000c1e1520 */
[C---:B------:R-:W-:Y:S01]  /*17c0*/  SHF.L.U64.HI R11, R16.reuse, 0x1, R11 ;  /* 0x00000001100b7819 */ /* 0x040fe2000001020b */
[----:B------:R-:W-:Y:S01]  /*17d0*/  BSSY B0, `(.L_x_25) ;  /* 0x000000b000007945 */ /* 0x000fe20003800000 */
[----:B------:R-:W-:Y:S02]  /*17e0*/  LEA R16, P2, R16, R6, 0x1 ;  /* 0x0000000610107211 */ /* 0x000fe400078408ff */
[----:B------:R-:W-:-:S03]  /*17f0*/  ISETP.GT.AND P1, PT, R10, 0x8, P1 ;  /* 0x000000080a00780c */ /* 0x000fc60000f24270 */
[----:B------:R-:W-:Y:S02]  /*1800*/  IMAD.X R17, R11, 0x1, R7, P2 ;  /* 0x000000010b117824 */ /* 0x000fe400010e0607 */
[----:B--2---:R-:W-:-:S04]  /*1810*/  IMAD.U32 R12, R14, 0x10000, RZ ;  /* 0x000100000e0c7824 */ /* 0x004fc800078e00ff */
[----:B------:R-:W-:-:S04]  /*1820*/  FMUL R13, R12, R3 ;  /* 0x000000030c0d7220 */ /* 0x000fc80000400000 */
[----:B------:R-:W-:-:S05]  /*1830*/  FFMA R13, R26, R0, R13 ;  /* 0x000000001a0d7223 */ /* 0x000fca000000000d */
[----:B------:R-:W-:-:S05]  /*1840*/  F2FP.BF16.F32.PACK_AB R13, RZ, R13 ;  /* 0x0000000dff0d723e */ /* 0x000fca00000010ff */
[----:B------:R0:W-:Y:S01]  /*1850*/  @P0 STG.E.U16 desc[UR12][R16.64], R13 ;  /* 0x0000000d10000986 */ /* 0x0001e2000c10150c */
[----:B------:R-:W-:Y:S05]  /*1860*/  @!P1 BRA `(.L_x_26) ;  /* 0x0000000000049947 */ /* 0x000fea0003800000 */
[----:B------:R2:W5:Y:S02]  /*1870*/  LDG.E.LTC128B.U16 R14, desc[UR12][R8.64+0x2] ;  /* 0x0000020c080e7981 */ /* 0x000564000c1e1520 */
.L_x_26:
[----:B------:R-:W-:Y:S05]  /*1880*/  BSYNC B0 ;  /* 0x0000000000007941 */ /* 0x000fea0003800000 */
.L_x_25:
[----:B-----5:R-:W-:Y:S01]  /*1890*/  IMAD.U32 R12, R14, 0x10000, RZ ;  /* 0x000100000e0c7824 */ /* 0x020fe200078e00ff */
[----:B------:R-:W-:Y:S01]  /*18a0*/  ISETP.GT.AND P0, PT, R2, 0x8, PT ;  /* 0x000000080200780c */ /* 0x000fe20003f04270 */
[----:B0-----:R-:W-:Y:S01]  /*18b0*/  @P1 IMAD.MOV.U32 R13, RZ, RZ, R17 ;  /* 0x000000ffff0d1224 */ /* 0x001fe200078e0011 */
[----:B------:R-:W-:Y:S01]  /*18c0*/  BSSY B0, `(.L_x_27) ;  /* 0x000000a000007945 */ /* 0x000fe20003800000 */
[----:B------:R-:W-:Y:S01]  /*18d0*/  FMUL R12, R12, R3 ;  /* 0x000000030c0c7220 */ /* 0x000fe20000400000 */
[----:B------:R-:W-:-:S03]  /*18e0*/  ISETP.GT.AND P2, PT, R10, RZ, P0 ;  /* 0x000000ff0a00720c */ /* 0x000fc60000744270 */
[----:B------:R-:W-:-:S05]  /*18f0*/  FFMA R12, R27, R0, R12 ;  /* 0x000000001b0c7223 */ /* 0x000fca000000000c */
[----:B------:R-:W-:-:S04]  /*1900*/  F2FP.BF16.F32.PACK_AB R12, RZ, R12 ;  /* 0x0000000cff0c723e */ /* 0x000fc800000010ff */
[----:B------:R-:W-:Y:S01]  /*1910*/  PRMT R11, R12, 0x7610, R11 ;  /* 0x000076100c0b7816 */ /* 0x000fe2000000000b */
[----:B------:R-:W-:-:S05]  /*1920*/  @P1 IMAD.MOV.U32 R12, RZ, RZ, R16 ;  /* 0x000000ffff0c1224 */ /* 0x000fca00078e0010 */
[----:B------:R0:W-:Y:S01]  /*1930*/  @P1 STG.E.U16 desc[UR12][R12.64+0x2], R11 ;  /* 0x0000020b0c001986 */ /* 0x0001e2000c10150c */
[----:B------:R-:W-:Y:S05]  /*1940*/  @!P2 BRA `(.L_x_28) ;  /* 0x000000000004a947 */ /* 0x000fea0003800000 */
[----:B------:R3:W5:Y:S02]  /*1950*/  LDG.E.LTC128B.U16 R14, desc[UR12][R4.64+0x10] ;  /* 0x0000100c040e7981 */ /* 0x000764000c1e1520 */
.L_x_28:
[----:B------:R-:W-:Y:S05]  /*1960*/  BSYNC B0 ;  /* 0x0000000000007941 */ /* 0x000fea0003800000 */
.L_x_27:
[----:B0----5:R-:W-:Y:S01]  /*1970*/  IMAD.U32 R12, R14, 0x10000, RZ ;  /* 0x000100000e0c7824 */ /* 0x021fe200078e00ff */
[----:B------:R-:W-:Y:S01]  /*1980*/  ISETP.GT.AND P1, PT, R2, 0x9, PT ;  /* 0x000000090200780c */ /* 0x000fe20003f24270 */
[----:B------:R-:W-:Y:S02]  /*1990*/  BSSY B0, `(.L_x_29) ;  /* 0x0000008000007945 */ /* 0x000fe40003800000 */
[----:B------:R-:W-:Y:S01]  /*19a0*/  FMUL R11, R12, R3 ;  /* 0x000000030c0b7220 */ /* 0x000fe20000400000 */
[----:B------:R-:W-:-:S03]  /*19b0*/  ISETP.GT.AND P3, PT, R10, RZ, P1 ;  /* 0x000000ff0a00720c */ /* 0x000fc60000f64270 */
[----:B------:R-:W-:-:S05]  /*19c0*/  FFMA R11, R28, R0, R11 ;  /* 0x000000001c0b7223 */ /* 0x000fca000000000b */
[----:B------:R-:W-:-:S05]  /*19d0*/  F2FP.BF16.F32.PACK_AB R11, RZ, R11 ;  /* 0x0000000bff0b723e */ /* 0x000fca00000010ff */
[----:B------:R0:W-:Y:S01]  /*19e0*/  @P2 STG.E.U16 desc[UR12][R6.64+0x10], R11 ;  /* 0x0000100b06002986 */ /* 0x0001e2000c10150c */
[----:B------:R-:W-:Y:S05]  /*19f0*/  @!P3 BRA `(.L_x_30) ;  /* 0x000000000004b947 */ /* 0x000fea0003800000 */
[----:B------:R4:W5:Y:S02]  /*1a00*/  LDG.E.LTC128B.U16 R14, desc[UR12][R4.64+0x12] ;  /* 0x0000120c040e7981 */ /* 0x000964000c1e1520 */
.L_x_30:
[----:B------:R-:W-:Y:S05]  /*1a10*/  BSYNC B0 ;  /* 0x0000000000007941 */ /* 0x000fea0003800000 */
.L_x_29:
[----:B-----5:R-:W-:Y:S01]  /*1a20*/  IMAD.U32 R12, R14, 0x10000, RZ ;  /* 0x000100000e0c7824 */ /* 0x020fe200078e00ff */
[----:B------:R-:W-:Y:S01]  /*1a30*/  ISETP.GT.AND P0, PT, R10, 0x8, P0 ;  /* 0x000000080a00780c */ /* 0x000fe20000704270 */
[----:B------:R-:W-:Y:S02]  /*1a40*/  BSSY B0, `(.L_x_31) ;  /* 0x0000007000007945 */ /* 0x000fe40003800000 */
[----:B------:R-:W-:-:S04]  /*1a50*/  FMUL R12, R12, R3 ;  /* 0x000000030c0c7220 */ /* 0x000fc80000400000 */
[----:B------:R-:W-:-:S05]  /*1a60*/  FFMA R12, R29, R0, R12 ;  /* 0x000000001d0c7223 */ /* 0x000fca000000000c */
[----:B------:R-:W-:-:S05]  /*1a70*/  F2FP.BF16.F32.PACK_AB R12, RZ, R12 ;  /* 0x0000000cff0c723e */ /* 0x000fca00000010ff */
[----:B------:R0:W-:Y:S01]  /*1a80*/  @P3 STG.E.U16 desc[UR12][R6.64+0x12], R12 ;  /* 0x0000120c06003986 */ /* 0x0001e2000c10150c */
[----:B------:R-:W-:Y:S05]  /*1a90*/  @!P0 BRA `(.L_x_32) ;  /* 0x0000000000048947 */ /* 0x000fea0003800000 */
[----:B------:R0:W5:Y:S02]  /*1aa0*/  LDG.E.LTC128B.U16 R14, desc[UR12][R8.64+0x10] ;  /* 0x0000100c080e7981 */ /* 0x000164000c1e1520 */
.L_x_32:
[----:B------:R-:W-:Y:S05]  /*1ab0*/  BSYNC B0 ;  /* 0x0000000000007941 */ /* 0x000fea0003800000 */
.L_x_31:
[----:B0----5:R-:W-:Y:S01]  /*1ac0*/  IMAD.U32 R12, R14, 0x10000, RZ ;  /* 0x000100000e0c7824 */ /* 0x021fe200078e00ff */
[----:B------:R-:W-:Y:S01]  /*1ad0*/  ISETP.GT.AND P1, PT, R10, 0x8, P1 ;  /* 0x000000080a00780c */ /* 0x000fe20000f24270 */
[----:B------:R-:W-:Y:S01]  /*1ae0*/  @P0 IMAD.MOV.U32 R13, RZ, RZ, R17 ;  /* 0x000000ffff0d0224 */ /* 0x000fe200078e0011 */
[----:B------:R-:W-:Y:S01]  /*1af0*/  BSSY B0, `(.L_x_33) ;  /* 0x0000008000007945 */ /* 0x000fe20003800000 */
[----:B------:R-:W-:Y:S01]  /*1b00*/  FMUL R11, R12, R3 ;  /* 0x000000030c0b7220 */ /* 0x000fe20000400000 */
[----:B------:R-:W-:-:S03]  /*1b10*/  @P0 IMAD.MOV.U32 R12, RZ, RZ, R16 ;  /* 0x000000ffff0c0224 */ /* 0x000fc600078e0010 */
[----:B------:R-:W-:-:S05]  /*1b20*/  FFMA R11, R30, R0, R11 ;  /* 0x000000001e0b7223 */ /* 0x000fca000000000b */
[----:B------:R-:W-:-:S05]  /*1b30*/  F2FP.BF16.F32.PACK_AB R11, RZ, R11 ;  /* 0x0000000bff0b723e */ /* 0x000fca00000010ff */
[----:B------:R0:W-:Y:S01]  /*1b40*/  @P0 STG.E.U16 desc[UR12][R12.64+0x10], R11 ;  /* 0x0000100b0c000986 */ /* 0x0001e2000c10150c */
[----:B------:R-:W-:Y:S05]  /*1b50*/  @!P1 BRA `(.L_x_34) ;  /* 0x0000000000049947 */ /* 0x000fea0003800000 */
[----:B------:R0:W5:Y:S02]  /*1b60*/  LDG.E.LTC128B.U16 R14, desc[UR12][R8.64+0x12] ;  /* 0x0000120c080e7981 */ /* 0x000164000c1e1520 */
.L_x_34:
[----:B------:R-:W-:Y:S05]  /*1b70*/  BSYNC B0 ;  /* 0x0000000000007941 */ /* 0x000fea0003800000 */
.L_x_33:
[----:B0----5:R-:W-:Y:S01]  /*1b80*/  IMAD.U32 R12, R14, 0x10000, RZ ;  /* 0x000100000e0c7824 */ /* 0x021fe200078e00ff */
[----:B------:R-:W-:Y:S01]  /*1b90*/  ISETP.GT.AND P0, PT, R2, 0x10, PT ;  /* 0x000000100200780c */ /* 0x000fe20003f04270 */
[----:B------:R-:W-:Y:S01]  /*1ba0*/  @P1 IMAD.MOV.U32 R13, RZ, RZ, R17 ;  /* 0x000000ffff0d1224 */ /* 0x000fe200078e0011 */
        /* <DEDUP_REMOVED lines=10> */
.L_x_36:
[----:B------:R-:W-:Y:S05]  /*1c50*/  BSYNC B0 ;  /* 0x0000000000007941 */ /* 0x000fea0003800000 */
.L_x_35:
        /* <DEDUP_REMOVED lines=10> */
.L_x_38:
[----:B------:R-:W-:Y:S05]  /*1d00*/  BSYNC B0 ;  /* 0x0000000000007941 */ /* 0x000fea0003800000 */
.L_x_37:
        /* <DEDUP_REMOVED lines=9> */
.L_x_40:
[----:B------:R-:W-:Y:S05]  /*1da0*/  BSYNC B0 ;  /* 0x0000000000007941 */ /* 0x000fea0003800000 */
.L_x_39:
        /* <DEDUP_REMOVED lines=11> */
.L_x_42:
[----:B------:R-:W-:Y:S05]  /*1e60*/  BSYNC B0 ;  /* 0x0000000000007941 */ /* 0x000fea0003800000 */
.L_x_41:
        /* <DEDUP_REMOVED lines=13> */
.L_x_44:
[----:B------:R-:W-:Y:S05]  /*1f40*/  BSYNC B0 ;  /* 0x0000000000007941 */ /* 0x000fea0003800000 */
.L_x_43:
        /* <DEDUP_REMOVED lines=10> */
.L_x_46:
[----:B------:R-:W-:Y:S05]  /*1ff0*/  BSYNC B0 ;  /* 0x0000000000007941 */ /* 0x000fea0003800000 */
.L_x_45:
        /* <DEDUP_REMOVED lines=9> */
.L_x_48:
[----:B------:R-:W-:Y:S05]  /*2090*/  BSYNC B0 ;  /* 0x0000000000007941 */ /* 0x000fea0003800000 */
.L_x_47:
        /* <DEDUP_REMOVED lines=11> */
.L_x_50:
[----:B------:R-:W-:Y:S05]  /*2150*/  BSYNC B0 ;  /* 0x0000000000007941 */ /* 0x000fea0003800000 */
.L_x_49:
        /* <DEDUP_REMOVED lines=13> */
.L_x_52:
[----:B------:R-:W-:Y:S05]  /*2230*/  BSYNC B0 ;  /* 0x0000000000007941 */ /* 0x000fea0003800000 */
.L_x_51:
        /* <DEDUP_REMOVED lines=10> */
.L_x_54:
[----:B------:R-:W-:Y:S05]  /*22e0*/  BSYNC B0 ;  /* 0x0000000000007941 */ /* 0x000fea0003800000 */
.L_x_53:
        /* <DEDUP_REMOVED lines=9> */
.L_x_56:
[----:B------:R-:W-:Y:S05]  /*2380*/  BSYNC B0 ;  /* 0x0000000000007941 */ /* 0x000fea0003800000 */
.L_x_55:
        /* <DEDUP_REMOVED lines=11> */
.L_x_58:
[----:B------:R-:W-:Y:S05]  /*2440*/  BSYNC B0 ;  /* 0x0000000000007941 */ /* 0x000fea0003800000 */
.L_x_57:
        /* <DEDUP_REMOVED lines=13> */
.L_x_60:
[----:B------:R-:W-:Y:S05]  /*2520*/  BSYNC B0 ;  /* 0x0000000000007941 */ /* 0x000fea0003800000 */
.L_x_59:
        /* <DEDUP_REMOVED lines=10> */
.L_x_62:
[----:B------:R-:W-:Y:S05]  /*25d0*/  BSYNC B0 ;  /* 0x0000000000007941 */ /* 0x000fea0003800000 */
.L_x_61:
        /* <DEDUP_REMOVED lines=9> */
.L_x_64:
[----:B------:R-:W-:Y:S05]  /*2670*/  BSYNC B0 ;  /* 0x0000000000007941 */ /* 0x000fea0003800000 */
.L_x_63:
        /* <DEDUP_REMOVED lines=11> */
.L_x_66:
[----:B------:R-:W-:Y:S05]  /*2730*/  BSYNC B0 ;  /* 0x0000000000007941 */ /* 0x000fea0003800000 */
.L_x_65:
        /* <DEDUP_REMOVED lines=13> */
.L_x_68:
[----:B------:R-:W-:Y:S05]  /*2810*/  BSYNC B0 ;  /* 0x0000000000007941 */ /* 0x000fea0003800000 */
.L_x_67:
        /* <DEDUP_REMOVED lines=10> */
.L_x_70:
[----:B------:R-:W-:Y:S05]  /*28c0*/  BSYNC B0 ;  /* 0x0000000000007941 */ /* 0x000fea0003800000 */
.L_x_69:
        /* <DEDUP_REMOVED lines=9> */
.L_x_72:
[----:B------:R-:W-:Y:S05]  /*2960*/  BSYNC B0 ;  /* 0x0000000000007941 */ /* 0x000fea0003800000 */
.L_x_71:
        /* <DEDUP_REMOVED lines=11> */
.L_x_74:
[----:B------:R-:W-:Y:S05]  /*2a20*/  BSYNC B0 ;  /* 0x0000000000007941 */ /* 0x000fea0003800000 */
.L_x_73:
        /* <DEDUP_REMOVED lines=13> */
.L_x_76:
[----:B------:R-:W-:Y:S05]  /*2b00*/  BSYNC B0 ;  /* 0x0000000000007941 */ /* 0x000fea0003800000 */
.L_x_75:
        /* <DEDUP_REMOVED lines=10> */
.L_x_78:
[----:B------:R-:W-:Y:S05]  /*2bb0*/  BSYNC B0 ;  /* 0x0000000000007941 */ /* 0x000fea0003800000 */
.L_x_77:
        /* <DEDUP_REMOVED lines=9> */
.L_x_80:
[----:B------:R-:W-:Y:S05]  /*2c50*/  BSYNC B0 ;  /* 0x0000000000007941 */ /* 0x000fea0003800000 */
.L_x_79:
        /* <DEDUP_REMOVED lines=11> */
.L_x_82:
[----:B------:R-:W-:Y:S05]  /*2d10*/  BSYNC B0 ;  /* 0x0000000000007941 */ /* 0x000fea0003800000 */
.L_x_81:
        /* <DEDUP_REMOVED lines=13> */
.L_x_84:
[----:B------:R-:W-:Y:S05]  /*2df0*/  BSYNC B0 ;  /* 0x0000000000007941 */ /* 0x000fea0003800000 */
.L_x_83:
        /* <DEDUP_REMOVED lines=10> */
.L_x_86:
[----:B------:R-:W-:Y:S05]  /*2ea0*/  BSYNC B0 ;  /* 0x0000000000007941 */ /* 0x000fea0003800000 */
.L_x_85:
        /* <DEDUP_REMOVED lines=9> */
.L_x_88:
[----:B------:R-:W-:Y:S05]  /*2f40*/  BSYNC B0 ;  /* 0x0000000000007941 */ /* 0x000fea0003800000 */
.L_x_87:
        /* <DEDUP_REMOVED lines=11> */
.L_x_90:
[----:B------:R-:W-:Y:S05]  /*3000*/  BSYNC B0 ;  /* 0x0000000000007941 */ /* 0x000fea0003800000 */
.L_x_89:
        /* <DEDUP_REMOVED lines=13> */
.L_x_92:
[----:B------:R-:W-:Y:S05]  /*30e0*/  BSYNC B0 ;  /* 0x0000000000007941 */ /* 0x000fea0003800000 */
.L_x_91:
        /* <DEDUP_REMOVED lines=10> */
.L_x_94:
[----:B------:R-:W-:Y:S05]  /*3190*/  BSYNC B0 ;  /* 0x0000000000007941 */ /* 0x000fea0003800000 */
.L_x_93:
        /* <DEDUP_REMOVED lines=9> */
.L_x_96:
[----:B------:R-:W-:Y:S05]  /*3230*/  BSYNC B0 ;  /* 0x0000000000007941 */ /* 0x000fea0003800000 */
.L_x_95:
        /* <DEDUP_REMOVED lines=11> */
.L_x_98:
[----:B------:R-:W-:Y:S05]  /*32f0*/  BSYNC B0 ;  /* 0x0000000000007941 */ /* 0x000fea0003800000 */
.L_x_97:
        /* <DEDUP_REMOVED lines=13> */
.L_x_100:
[----:B------:R-:W-:Y:S05]  /*33d0*/  BSYNC B0 ;  /* 0x0000000000007941 */ /* 0x000fea0003800000 */
.L_x_99:
        /* <DEDUP_REMOVED lines=10> */
.L_x_102:
[----:B------:R-:W-:Y:S05]  /*3480*/  BSYNC B0 ;  /* 0x0000000000007941 */ /* 0x000fea0003800000 */
.L_x_101:
        /* <DEDUP_REMOVED lines=9> */
.L_x_104:
[----:B------:R-:W-:Y:S05]  /*3520*/  BSYNC B0 ;  /* 0x0000000000007941 */ /* 0x000fea0003800000 */
.L_x_103:
        /* <DEDUP_REMOVED lines=11> */
.L_x_106:
[----:B------:R-:W-:Y:S05]  /*35e0*/  BSYNC B0 ;  /* 0x0000000000007941 */ /* 0x000fea0003800000 */
.L_x_105:
        /* <DEDUP_REMOVED lines=13> */
.L_x_108:
[----:B------:R-:W-:Y:S05]  /*36c0*/  BSYNC B0 ;  /* 0x0000000000007941 */ /* 0x000fea0003800000 */
.L_x_107:
        /* <DEDUP_REMOVED lines=10> */
.L_x_110:
[----:B------:R-:W-:Y:S05]  /*3770*/  BSYNC B0 ;  /* 0x0000000000007941 */ /* 0x000fea0003800000 */
.L_x_109:
        /* <DEDUP_REMOVED lines=9> */
.L_x_112:
[----:B------:R-:W-:Y:S05]  /*3810*/  BSYNC B0 ;  /* 0x0000000000007941 */ /* 0x000fea0003800000 */
.L_x_111:
        /* <DEDUP_REMOVED lines=11> */
.L_x_114:
[----:B------:R-:W-:Y:S05]  /*38d0*/  BSYNC B0 ;  /* 0x0000000000007941 */ /* 0x000fea0003800000 */
.L_x_113:
        /* <DEDUP_REMOVED lines=13> */
.L_x_116:
[----:B------:R-:W-:Y:S05]  /*39b0*/  BSYNC B0 ;  /* 0x0000000000007941 */ /* 0x000fea0003800000 */
.L_x_115:
        /* <DEDUP_REMOVED lines=10> */
.L_x_118:
[----:B------:R-:W-:Y:S05]  /*3a60*/  BSYNC B0 ;  /* 0x0000000000007941 */ /* 0x000fea0003800000 */
.L_x_117:
        /* <DEDUP_REMOVED lines=9> */
.L_x_120:
[----:B------:R-:W-:Y:S05]  /*3b00*/  BSYNC B0 ;  /* 0x0000000000007941 */ /* 0x000fea0003800000 */
.L_x_119:
        /* <DEDUP_REMOVED lines=11> */
.L_x_122:
[----:B------:R-:W-:Y:S05]  /*3bc0*/  BSYNC B0 ;  /* 0x0000000000007941 */ /* 0x000fea0003800000 */
.L_x_121:
        /* <DEDUP_REMOVED lines=13> */
.L_x_124:
[----:B------:R-:W-:Y:S05]  /*3ca0*/  BSYNC B0 ;  /* 0x0000000000007941 */ /* 0x000fea0003800000 */
.L_x_123:
        /* <DEDUP_REMOVED lines=10> */
.L_x_126:
[----:B------:R-:W-:Y:S05]  /*3d50*/  BSYNC B0 ;  /* 0x0000000000007941 */ /* 0x000fea0003800000 */
.L_x_125:
        /* <DEDUP_REMOVED lines=9> */
.L_x_128:
[----:B------:R-:W-:Y:S05]  /*3df0*/  BSYNC B0 ;  /* 0x0000000000007941 */ /* 0x000fea0003800000 */
.L_x_127:
        /* <DEDUP_REMOVED lines=11> */
.L_x_130:
[----:B------:R-:W-:Y:S05]  /*3eb0*/  BSYNC B0 ;  /* 0x0000000000007941 */ /* 0x000fea0003800000 */
.L_x_129:
        /* <DEDUP_REMOVED lines=13> */
.L_x_132:
[----:B------:R-:W-:Y:S05]  /*3f90*/  BSYNC B0 ;  /* 0x0000000000007941 */ /* 0x000fea0003800000 */
.L_x_131:
        /* <DEDUP_REMOVED lines=10> */
.L_x_134:
[----:B------:R-:W-:Y:S05]  /*4040*/  BSYNC B0 ;  /* 0x0000000000007941 */ /* 0x000fea0003800000 */
.L_x_133:
        /* <DEDUP_REMOVED lines=9> */
.L_x_136:
[----:B------:R-:W-:Y:S05]  /*40e0*/  BSYNC B0 ;  /* 0x0000000000007941 */ /* 0x000fea0003800000 */
.L_x_135:
        /* <DEDUP_REMOVED lines=11> */
.L_x_138:
[----:B------:R-:W-:Y:S05]  /*41a0*/  BSYNC B0 ;  /* 0x0000000000007941 */ /* 0x000fea0003800000 */
.L_x_137:
        /* <DEDUP_REMOVED lines=13> */
.L_x_140:
[----:B------:R-:W-:Y:S05]  /*4280*/  BSYNC B0 ;  /* 0x0000000000007941 */ /* 0x000fea0003800000 */
.L_x_139:
        /* <DEDUP_REMOVED lines=10> */
.L_x_142:
[----:B------:R-:W-:Y:S05]  /*4330*/  BSYNC B0 ;  /* 0x0000000000007941 */ /* 0x000fea0003800000 */
.L_x_141:
        /* <DEDUP_REMOVED lines=9> */
.L_x_144:
[----:B------:R-:W-:Y:S05]  /*43d0*/  BSYNC B0 ;  /* 0x0000000000007941 */ /* 0x000fea0003800000 */
.L_x_143:
[----:B0----5:R-:W-:Y:S01]  /*43e0*/  IMAD.U32 R2, R14, 0x10000, RZ ;  /* 0x000100000e027824 */ /* 0x021fe200078e00ff */
[----:B------:R-:W-:Y:S01]  /*43f0*/  ISETP.GT.AND P1, PT, R10, 0x8, P1 ;  /* 0x000000080a00780c */ /* 0x000fe20000f24270 */
[----:B-1-34-:R-:W-:Y:S01]  /*4400*/  @P0 IMAD.MOV.U32 R4, RZ, RZ, R16 ;  /* 0x000000ffff040224 */ /* 0x01afe200078e0010 */
[----:B------:R-:W-:Y:S01]  /*4410*/  BSSY B0, `(.L_x_145) ;  /* 0x0000009000007945 */ /* 0x000fe20003800000 */
[----:B------:R-:W-:-:S04]  /*4420*/  FMUL R5, R2, R3 ;  /* 0x0000000302057220 */ /* 0x000fc80000400000 */
[----:B------:R-:W-:-:S05]  /*4430*/  FFMA R5, R86, R0, R5 ;  /* 0x0000000056057223 */ /* 0x000fca0000000005 */
[----:B------:R-:W-:-:S04]  /*4440*/  F2FP.BF16.F32.PACK_AB R5, RZ, R5 ;  /* 0x00000005ff05723e */ /* 0x000fc800000010ff */
[----:B------:R-:W-:Y:S01]  /*4450*/  PRMT R2, R5, 0x7610, R2 ;  /* 0x0000761005027816 */ /* 0x000fe20000000002 */
[----:B------:R-:W-:-:S05]  /*4460*/  @P0 IMAD.MOV.U32 R5, RZ, RZ, R17 ;  /* 0x000000ffff050224 */ /* 0x000fca00078e0011 */
[----:B------:R0:W-:Y:S01]  /*4470*/  @P0 STG.E.U16 desc[UR12][R4.64+0xf0], R2 ;  /* 0x0000f00204000986 */ /* 0x0001e2000c10150c */
[----:B------:R-:W-:Y:S05]  /*4480*/  @!P1 BRA `(.L_x_146) ;  /* 0x0000000000049947 */ /* 0x000fea0003800000 */
[----:B------:R1:W5:Y:S02]  /*4490*/  LDG.E.LTC128B.U16 R14, desc[UR12][R8.64+0xf2] ;  /* 0x0000f20c080e7981 */ /* 0x000364000c1e1520 */
.L_x_146:
[----:B------:R-:W-:Y:S05]  /*44a0*/  BSYNC B0 ;  /* 0x0000000000007941 */ /* 0x000fea0003800000 */
.L_x_145:
[----:B-----5:R-:W-:-:S04]  /*44b0*/  IMAD.U32 R14, R14, 0x10000, RZ ;  /* 0x000100000e0e7824 */ /* 0x020fc800078e00ff */
[----:B------:R-:W-:-:S04]  /*44c0*/  FMUL R14, R14, R3 ;  /* 0x000000030e0e7220 */ /* 0x000fc80000400000 */
[----:B------:R-:W-:Y:S01]  /*44d0*/  FFMA R14, R87, R0, R14 ;  /* 0x00000000570e7223 */ /* 0x000fe2000000000e */
[----:B------:R-:W-:Y:S06]  /*44e0*/  @!P1 EXIT ;  /* 0x000000000000994d */ /* 0x000fec0003800000 */
[----:B------:R-:W-:-:S05]  /*44f0*/  F2FP.BF16.F32.PACK_AB R14, RZ, R14 ;  /* 0x0000000eff0e723e */ /* 0x000fca00000010ff */
[----:B------:R-:W-:Y:S01]  /*4500*/  STG.E.U16 desc[UR12][R16.64+0xf2], R14 ;  /* 0x0000f20e10007986 */ /* 0x000fe2000c10150c */
[----:B------:R-:W-:Y:S05]  /*4510*/  EXIT ;  /* 0x000000000000794d */ /* 0x000fea0003800000 */
.L_x_22:
[----:B------:R-:W-:Y:S01]  /*4520*/  ISETP.GT.AND P3, PT, R2, 0x1, PT ;  /* 0x000000010200780c */ /* 0x000fe20003f64270 */
[----:B------:R-:W-:Y:S01]  /*4530*/  ULDC.64 UR4, c[0x0][0x650] ;  /* 0x0001940000047ab9 */ /* 0x000fe20000000a00 */
[-C--:B------:R-:W-:Y:S01]  /*4540*/  FMUL R24, R24, R0.reuse ;  /* 0x0000000018187220 */ /* 0x080fe20000400000 */
[-C--:B------:R-:W-:Y:S01]  /*4550*/  FMUL R25, R25, R0.reuse ;  /* 0x0000000019197220 */ /* 0x080fe20000400000 */
[----:B------:R-:W-:Y:S01]  /*4560*/  ISETP.GT.AND P4, PT, R10, RZ, P3 ;  /* 0x000000ff0a00720c */ /* 0x000fe20001f84270 */
[-C--:B------:R-:W-:Y:S01]  /*4570*/  FMUL R26, R26, R0.reuse ;  /* 0x000000001a1a7220 */ /* 0x080fe20000400000 */
[----:B------:R-:W-:Y:S01]  /*4580*/  LEA R4, P1, R12, UR4, 0x1 ;  /* 0x000000040c047c11 */ /* 0x000fe2000f8208ff */
[----:B------:R-:W-:Y:S01]  /*4590*/  FMUL R27, R27, R0 ;  /* 0x000000001b1b7220 */ /* 0x000fe20000400000 */
[----:B------:R-:W-:Y:S01]  /*45a0*/  F2FP.BF16.F32.PACK_AB R24, RZ, R24 ;  /* 0x00000018ff18723e */ /* 0x000fe200000010ff */
[-C--:B------:R-:W-:Y:S01]  /*45b0*/  FMUL R28, R28, R0.reuse ;  /* 0x000000001c1c7220 */ /* 0x080fe20000400000 */
[----:B------:R-:W-:Y:S01]  /*45c0*/  LEA.HI.X R5, R12, UR5, R7, 0x1, P1 ;  /* 0x000000050c057c11 */ /* 0x000fe200088f0c07 */
[-C--:B------:R-:W-:Y:S01]  /*45d0*/  FMUL R29, R29, R0.reuse ;  /* 0x000000001d1d7220 */ /* 0x080fe20000400000 */
[----:B------:R-:W-:Y:S01]  /*45e0*/  F2FP.BF16.F32.PACK_AB R25, RZ, R25 ;  /* 0x00000019ff19723e */ /* 0x000fe200000010ff */
[-C--:B------:R-:W-:Y:S01]  /*45f0*/  FMUL R30, R30, R0.reuse ;  /* 0x000000001e1e7220 */ /* 0x080fe20000400000 */
[----:B------:R-:W-:Y:S01]  /*4600*/  ISETP.GT.AND P3, PT, R10, 0x8, P3 ;  /* 0x000000080a00780c */ /* 0x000fe20001f64270 */
[----:B------:R-:W-:Y:S01]  /*4610*/  @P2 STG.E.U16 desc[UR12][R4.64], R24 ;  /* 0x0000001804002986 */ /* 0x000fe2000c10150c */
[----:B------:R-:W-:Y:S01]  /*4620*/  SHF.L.U64.HI R11, R16, 0x1, R11 ;  /* 0x00000001100b7819 */ /* 0x000fe2000001020b */
[----:B------:R-:W-:Y:S01]  /*4630*/  FMUL R31, R31, R0 ;  /* 0x000000001f1f7220 */ /* 0x000fe20000400000 */
[----:B------:R-:W-:Y:S01]  /*4640*/  ISETP.GT.AND P2, PT, R10, 0x8, P0 ;  /* 0x000000080a00780c */ /* 0x000fe20000744270 */
[----:B------:R-:W-:Y:S01]  /*4650*/  @P4 STG.E.U16 desc[UR12][R4.64+0x2], R25 ;  /* 0x0000021904004986 */ /* 0x000fe2000c10150c */
[----:B------:R-:W-:Y:S01]  /*4660*/  LEA R16, P4, R16, R4, 0x1 ;  /* 0x0000000410107211 */ /* 0x000fe200078808ff */
[-C--:B------:R-:W-:Y:S01]  /*4670*/  FMUL R32, R32, R0.reuse ;  /* 0x0000000020207220 */ /* 0x080fe20000400000 */
[C---:B------:R-:W-:Y:S01]  /*4680*/  ISETP.GT.AND P1, PT, R2.reuse, 0x8, PT ;  /* 0x000000080200780c */ /* 0x040fe20003f24270 */
[-C--:B------:R-:W-:Y:S01]  /*4690*/  FMUL R33, R33, R0.reuse ;  /* 0x0000000021217220 */ /* 0x080fe20000400000 */
[----:B------:R-:W-:Y:S01]  /*46a0*/  ISETP.GT.AND P0, PT, R2, 0x9, PT ;  /* 0x000000090200780c */ /* 0x000fe20003f04270 */
[----:B------:R-:W-:Y:S01]  /*46b0*/  IMAD.X R17, R11, 0x1, R5, P4 ;  /* 0x000000010b117824 */ /* 0x000fe200020e0605 */
[C---:B------:R-:W-:Y:S01]  /*46c0*/  ISETP.GT.AND P5, PT, R10.reuse, RZ, P1 ;  /* 0x000000ff0a00720c */ /* 0x040fe20000fa4270 */
[--C-:B------:R-:W-:Y:S01]  /*46d0*/  @P3 IMAD.MOV.U32 R6, RZ, RZ, R16.reuse ;  /* 0x000000ffff063224 */ /* 0x100fe200078e0010 */
[C---:B------:R-:W-:Y:S01]  /*46e0*/  ISETP.GT.AND P4, PT, R10.reuse, RZ, P0 ;  /* 0x000000ff0a00720c */ /* 0x040fe20000784270 */
[--C-:B------:R-:W-:Y:S01]  /*46f0*/  @P3 IMAD.MOV.U32 R7, RZ, RZ, R17.reuse ;  /* 0x000000ffff073224 */ /* 0x100fe200078e0011 */
[----:B------:R-:W-:Y:S01]  /*4700*/  ISETP.GT.AND P1, PT, R10, 0x8, P1 ;  /* 0x000000080a00780c */ /* 0x000fe20000f24270 */
[----:B------:R-:W-:Y:S01]  /*4710*/  FMUL R34, R34, R0 ;  /* 0x0000000022227220 */ /* 0x000fe20000400000 */
[----:B------:R-:W-:Y:S01]  /*4720*/  F2FP.BF16.F32.PACK_AB R26, RZ, R26 ;  /* 0x0000001aff1a723e */ /* 0x000fe200000010ff */
[-C--:B------:R-:W-:Y:S01]  /*4730*/  FMUL R35, R35, R0.reuse ;  /* 0x0000000023237220 */ /* 0x080fe20000400000 */
[----:B------:R-:W-:Y:S01]  /*4740*/  F2FP.BF16.F32.PACK_AB R27, RZ, R27 ;  /* 0x0000001bff1b723e */ /* 0x000fe200000010ff */
[----:B------:R-:W-:Y:S01]  /*4750*/  FMUL R36, R36, R0 ;  /* 0x0000000024247220 */ /* 0x000fe20000400000 */
[----:B------:R-:W-:Y:S01]  /*4760*/  F2FP.BF16.F32.PACK_AB R28, RZ, R28 ;  /* 0x0000001cff1c723e */ /* 0x000fe200000010ff */
[----:B------:R-:W-:Y:S01]  /*4770*/  @P2 STG.E.U16 desc[UR12][R16.64], R26 ;  /* 0x0000001a10002986 */ /* 0x000fe2000c10150c */
[----:B------:R-:W-:Y:S01]  /*4780*/  F2FP.BF16.F32.PACK_AB R29, RZ, R29 ;  /* 0x0000001dff1d723e */ /* 0x000fe200000010ff */
[-C--:B------:R-:W-:Y:S01]  /*4790*/  FMUL R37, R37, R0.reuse ;  /* 0x0000000025257220 */ /* 0x080fe20000400000 */
[----:B------:R-:W-:Y:S01]  /*47a0*/  ISETP.GT.AND P2, PT, R10, 0x8, P0 ;  /* 0x000000080a00780c */ /* 0x000fe20000744270 */
[----:B------:R0:W-:Y:S01]  /*47b0*/  @P3 STG.E.U16 desc[UR12][R6.64+0x2], R27 ;  /* 0x0000021b06003986 */ /* 0x0001e2000c10150c */
[----:B------:R-:W-:Y:S01]  /*47c0*/  ISETP.GT.AND P3, PT, R2, 0x10, PT ;  /* 0x000000100200780c */ /* 0x000fe20003f64270 */
[----:B------:R-:W-:Y:S01]  /*47d0*/  FMUL R38, R38, R0 ;  /* 0x0000000026267220 */ /* 0x000fe20000400000 */
[----:B------:R-:W-:Y:S01]  /*47e0*/  F2FP.BF16.F32.PACK_AB R30, RZ, R30 ;  /* 0x0000001eff1e723e */ /* 0x000fe200000010ff */
[----:B------:R-:W-:Y:S01]  /*47f0*/  @P5 STG.E.U16 desc[UR12][R4.64+0x10], R28 ;  /* 0x0000101c04005986 */ /* 0x000fe2000c10150c */
[----:B------:R-:W-:Y:S01]  /*4800*/  ISETP.GT.AND P0, PT, R2, 0x11, PT ;  /* 0x000000110200780c */ /* 0x000fe20003f04270 */
[-C--:B------:R-:W-:Y:S01]  /*4810*/  FMUL R39, R39, R0.reuse ;  /* 0x0000000027277220 */ /* 0x080fe20000400000 */
[----:B------:R-:W-:Y:S01]  /*4820*/  F2FP.BF16.F32.PACK_AB R31, RZ, R31 ;  /* 0x0000001fff1f723e */ /* 0x000fe200000010ff */
[----:B------:R-:W-:Y:S01]  /*4830*/  @P4 STG.E.U16 desc[UR12][R4.64+0x12], R29 ;  /* 0x0000121d04004986 */ /* 0x000fe2000c10150c */
[----:B------:R-:W-:Y:S01]  /*4840*/  ISETP.GT.AND P4, PT, R10, RZ, P3 ;  /* 0x000000ff0a00720c */ /* 0x000fe20001f84270 */
[----:B------:R-:W-:Y:S01]  /*4850*/  FMUL R40, R40, R0 ;  /* 0x0000000028287220 */ /* 0x000fe20000400000 */
[C---:B------:R-:W-:Y:S01]  /*4860*/  ISETP.GT.AND P3, PT, R10.reuse, 0x8, P3 ;  /* 0x000000080a00780c */ /* 0x040fe20001f64270 */
[--C-:B0-----:R-:W-:Y:S01]  /*4870*/  @P1 IMAD.MOV.U32 R6, RZ, RZ, R16.reuse ;  /* 0x000000ffff061224 */ /* 0x101fe200078e0010 */
[----:B------:R-:W-:Y:S01]  /*4880*/  ISETP.GT.AND P5, PT, R10, RZ, P0 ;  /* 0x000000ff0a00720c */ /* 0x000fe200007a4270 */
[--C-:B------:R-:W-:Y:S01]  /*4890*/  @P1 IMAD.MOV.U32 R7, RZ, RZ, R17.reuse ;  /* 0x000000ffff071224 */ /* 0x100fe200078e0011 */
[----:B------:R-:W-:Y:S01]  /*48a0*/  F2FP.BF16.F32.PACK_AB R32, RZ, R32 ;  /* 0x00000020ff20723e */ /* 0x000fe200000010ff */
[-C--:B------:R-:W-:Y:S01]  /*48b0*/  FMUL R41, R41, R0.reuse ;  /* 0x0000000029297220 */ /* 0x080fe20000400000 */
[----:B------:R-:W-:Y:S01]  /*48c0*/  F2FP.BF16.F32.PACK_AB R33, RZ, R33 ;  /* 0x00000021ff21723e */ /* 0x000fe200000010ff */
[-C--:B------:R-:W-:Y:S01]  /*48d0*/  FMUL R42, R42, R0.reuse ;  /* 0x000000002a2a7220 */ /* 0x080fe20000400000 */
[----:B------:R0:W-:Y:S01]  /*48e0*/  @P1 STG.E.U16 desc[UR12][R6.64+0x10], R30 ;  /* 0x0000101e06001986 */ /* 0x0001e2000c10150c */
[----:B------:R-:W-:Y:S01]  /*48f0*/  ISETP.GT.AND P1, PT, R10, 0x8, P0 ;  /* 0x000000080a00780c */ /* 0x000fe20000724270 */
[----:B------:R-:W-:Y:S01]  /*4900*/  FMUL R43, R43, R0 ;  /* 0x000000002b2b7220 */ /* 0x000fe20000400000 */
[----:B------:R-:W-:Y:S01]  /*4910*/  F2FP.BF16.F32.PACK_AB R34, RZ, R34 ;  /* 0x00000022ff22723e */ /* 0x000fe200000010ff */
[-C--:B------:R-:W-:Y:S01]  /*4920*/  FMUL R44, R44, R0.reuse ;  /* 0x000000002c2c7220 */ /* 0x080fe20000400000 */
[----:B------:R-:W-:Y:S01]  /*4930*/  F2FP.BF16.F32.PACK_AB R35, RZ, R35 ;  /* 0x00000023ff23723e */ /* 0x000fe200000010ff */
[-C--:B------:R-:W-:Y:S01]  /*4940*/  FMUL R45, R45, R0.reuse ;  /* 0x000000002d2d7220 */ /* 0x080fe20000400000 */
[----:B------:R-:W-:Y:S01]  /*4950*/  ISETP.GT.AND P0, PT, R2, 0x19, PT ;  /* 0x000000190200780c */ /* 0x000fe20003f04270 */
[----:B------:R-:W-:Y:S01]  /*4960*/  FMUL R46, R46, R0 ;  /* 0x000000002e2e7220 */ /* 0x000fe20000400000 */
[----:B------:R-:W-:Y:S01]  /*4970*/  F2FP.BF16.F32.PACK_AB R36, RZ, R36 ;  /* 0x00000024ff24723e */ /* 0x000fe200000010ff */
[----:B------:R-:W-:Y:S01]  /*4980*/  FMUL R47, R47, R0 ;  /* 0x000000002f2f7220 */ /* 0x000fe20000400000 */
[----:B------:R-:W-:Y:S01]  /*4990*/  F2FP.BF16.F32.PACK_AB R37, RZ, R37 ;  /* 0x00000025ff25723e */ /* 0x000fe200000010ff */
[--C-:B0-----:R-:W-:Y:S01]  /*49a0*/  @P2 IMAD.MOV.U32 R6, RZ, RZ, R16.reuse ;  /* 0x000000ffff062224 */ /* 0x101fe200078e0010 */
[----:B------:R-:W-:Y:S01]  /*49b0*/  F2FP.BF16.F32.PACK_AB R38, RZ, R38 ;  /* 0x00000026ff26723e */ /* 0x000fe200000010ff */
[--C-:B------:R-:W-:Y:S01]  /*49c0*/  @P2 IMAD.MOV.U32 R7, RZ, RZ, R17.reuse ;  /* 0x000000ffff072224 */ /* 0x100fe200078e0011 */
[----:B------:R-:W-:Y:S01]  /*49d0*/  F2FP.BF16.F32.PACK_AB R39, RZ, R39 ;  /* 0x00000027ff27723e */ /* 0x000fe200000010ff */
[----:B------:R-:W-:Y:S01]  /*49e0*/  FMUL R48, R48, R0 ;  /* 0x0000000030307220 */ /* 0x000fe20000400000 */
[----:B------:R-:W-:Y:S01]  /*49f0*/  F2FP.BF16.F32.PACK_AB R40, RZ, R40 ;  /* 0x00000028ff28723e */ /* 0x000fe200000010ff */
[-C--:B------:R-:W-:Y:S01]  /*4a00*/  FMUL R49, R49, R0.reuse ;  /* 0x0000000031317220 */ /* 0x080fe20000400000 */
[----:B------:R0:W-:Y:S01]  /*4a10*/  @P2 STG.E.U16 desc[UR12][R6.64+0x12], R31 ;  /* 0x0000121f06002986 */ /* 0x0001e2000c10150c */
[----:B------:R-:W-:Y:S01]  /*4a20*/  ISETP.GT.AND P2, PT, R2, 0x18, PT ;  /* 0x000000180200780c */ /* 0x000fe20003f44270 */
[-C--:B------:R-:W-:Y:S01]  /*4a30*/  FMUL R50, R50, R0.reuse ;  /* 0x0000000032327220 */ /* 0x080fe20000400000 */
[----:B------:R-:W-:Y:S01]  /*4a40*/  F2FP.BF16.F32.PACK_AB R41, RZ, R41 ;  /* 0x00000029ff29723e */ /* 0x000fe200000010ff */
[----:B------:R-:W-:Y:S01]  /*4a50*/  @P4 STG.E.U16 desc[UR12][R4.64+0x20], R32 ;  /* 0x0000202004004986 */ /* 0x000fe2000c10150c */
[C---:B------:R-:W-:Y:S01]  /*4a60*/  ISETP.GT.AND P4, PT, R10.reuse, RZ, P2 ;  /* 0x000000ff0a00720c */ /* 0x040fe20001784270 */
[-C--:B------:R-:W-:Y:S01]  /*4a70*/  FMUL R51, R51, R0.reuse ;  /* 0x0000000033337220 */ /* 0x080fe20000400000 */
[C---:B------:R-:W-:Y:S01]  /*4a80*/  ISETP.GT.AND P2, PT, R10.reuse, 0x8, P2 ;  /* 0x000000080a00780c */ /* 0x040fe20001744270 */
[----:B------:R-:W-:Y:S01]  /*4a90*/  @P5 STG.E.U16 desc[UR12][R4.64+0x22], R33 ;  /* 0x0000222104005986 */ /* 0x000fe2000c10150c */
[----:B------:R-:W-:Y:S01]  /*4aa0*/  ISETP.GT.AND P5, PT, R10, RZ, P0 ;  /* 0x000000ff0a00720c */ /* 0x000fe200007a4270 */
[----:B------:R-:W-:Y:S01]  /*4ab0*/  FMUL R52, R52, R0 ;  /* 0x0000000034347220 */ /* 0x000fe20000400000 */
[----:B------:R-:W-:Y:S01]  /*4ac0*/  F2FP.BF16.F32.PACK_AB R42, RZ, R42 ;  /* 0x0000002aff2a723e */ /* 0x000fe200000010ff */
[--C-:B0-----:R-:W-:Y:S01]  /*4ad0*/  @P3 IMAD.MOV.U32 R6, RZ, RZ, R16.reuse ;  /* 0x000000ffff063224 */ /* 0x101fe200078e0010 */
[----:B------:R-:W-:Y:S01]  /*4ae0*/  F2FP.BF16.F32.PACK_AB R43, RZ, R43 ;  /* 0x0000002bff2b723e */ /* 0x000fe200000010ff */
[--C-:B------:R-:W-:Y:S01]  /*4af0*/  @P3 IMAD.MOV.U32 R7, RZ, RZ, R17.reuse ;  /* 0x000000ffff073224 */ /* 0x100fe200078e0011 */
[----:B------:R-:W-:Y:S01]  /*4b00*/  F2FP.BF16.F32.PACK_AB R44, RZ, R44 ;  /* 0x0000002cff2c723e */ /* 0x000fe200000010ff */
[-C--:B------:R-:W-:Y:S01]  /*4b10*/  FMUL R53, R53, R0.reuse ;  /* 0x0000000035357220 */ /* 0x080fe20000400000 */
[----:B------:R-:W-:Y:S01]  /*4b20*/  F2FP.BF16.F32.PACK_AB R45, RZ, R45 ;  /* 0x0000002dff2d723e */ /* 0x000fe200000010ff */
[-C--:B------:R-:W-:Y:S01]  /*4b30*/  FMUL R54, R54, R0.reuse ;  /* 0x0000000036367220 */ /* 0x080fe20000400000 */
[----:B------:R0:W-:Y:S01]  /*4b40*/  @P3 STG.E.U16 desc[UR12][R6.64+0x20], R34 ;  /* 0x0000202206003986 */ /* 0x0001e2000c10150c */
[----:B------:R-:W-:Y:S01]  /*4b50*/  ISETP.GT.AND P3, PT, R2, 0x20, PT ;  /* 0x000000200200780c */ /* 0x000fe20003f64270 */
[----:B------:R-:W-:Y:S01]  /*4b60*/  FMUL R55, R55, R0 ;  /* 0x0000000037377220 */ /* 0x000fe20000400000 */
[----:B------:R-:W-:Y:S01]  /*4b70*/  F2FP.BF16.F32.PACK_AB R46, RZ, R46 ;  /* 0x0000002eff2e723e */ /* 0x000fe200000010ff */
[-C--:B------:R-:W-:Y:S01]  /*4b80*/  FMUL R56, R56, R0.reuse ;  /* 0x0000000038387220 */ /* 0x080fe20000400000 */
[----:B------:R-:W-:Y:S01]  /*4b90*/  F2FP.BF16.F32.PACK_AB R47, RZ, R47 ;  /* 0x0000002fff2f723e */ /* 0x000fe200000010ff */
[----:B------:R-:W-:Y:S01]  /*4ba0*/  FMUL R57, R57, R0 ;  /* 0x0000000039397220 */ /* 0x000fe20000400000 */
[----:B------:R-:W-:Y:S01]  /*4bb0*/  F2FP.BF16.F32.PACK_AB R48, RZ, R48 ;  /* 0x00000030ff30723e */ /* 0x000fe200000010ff */
[-C--:B------:R-:W-:Y:S01]  /*4bc0*/  FMUL R58, R58, R0.reuse ;  /* 0x000000003a3a7220 */ /* 0x080fe20000400000 */
[----:B------:R-:W-:Y:S01]  /*4bd0*/  F2FP.BF16.F32.PACK_AB R49, RZ, R49 ;  /* 0x00000031ff31723e */ /* 0x000fe200000010ff */
        /* <DEDUP_REMOVED lines=10> */
[----:B------:R-:W-:Y:S01]  /*4c80*/  ISETP.GT.AND P1, PT, R10, 0x8, P0 ;  /* 0x000000080a00780c */ /* 0x000fe20000724270 */
[-C--:B------:R-:W-:Y:S01]  /*4c90*/  FMUL R62, R62, R0.reuse ;  /* 0x000000003e3e7220 */ /* 0x080fe20000400000 */
[----:B------:R-:W-:Y:S01]  /*4ca0*/  ISETP.GT.AND P0, PT, R2, 0x21, PT ;  /* 0x000000210200780c */ /* 0x000fe20003f04270 */
        /* <DEDUP_REMOVED lines=65> */
[----:B0-----:R-:W-:Y:S01]  /*50c0*/  @P1 IMAD.MOV.U32 R6, RZ, RZ, R16 ;  /* 0x000000ffff061224 */ /* 0x001fe200078e0010 */
[----:B------:R-:W-:Y:S01]  /*50d0*/  F2FP.BF16.F32.PACK_AB R75, RZ, R75 ;  /* 0x0000004bff4b723e */ /* 0x000fe200000010ff */
[----:B------:R-:W-:Y:S01]  /*50e0*/  @P1 IMAD.MOV.U32 R7, RZ, RZ, R17 ;  /* 0x000000ffff071224 */ /* 0x000fe200078e0011 */
        /* <DEDUP_REMOVED lines=10> */
[----:B------:R-:W-:Y:S01]  /*5190*/  FMUL R0, R87, R0 ;  /* 0x0000000057007220 */ /* 0x000fe20000400000 */
[C---:B------:R-:W-:Y:S01]  /*51a0*/  ISETP.GT.AND P3, PT, R10.reuse, 0x8, P3 ;  /* 0x000000080a00780c */ /* 0x040fe20001f64270 */
[----:B------:R-:W-:Y:S01]  /*51b0*/  @P5 STG.E.U16 desc[UR12][R4.64+0x52], R45 ;  /* 0x0000522d04005986 */ /* 0x000fe2000c10150c */
[----:B------:R-:W-:-:S02]  /*51c0*/  ISETP.GT.AND P5, PT, R10, RZ, P0 ;  /* 0x000000ff0a00720c */ /* 0x000fc400007a4270 */
[----:B------:R-:W-:Y:S01]  /*51d0*/  F2FP.BF16.F32.PACK_AB R78, RZ, R78 ;  /* 0x0000004eff4e723e */ /* 0x000fe200000010ff */
[----:B0-----:R-:W-:Y:S01]  /*51e0*/  @P2 IMAD.MOV.U32 R6, RZ, RZ, R16 ;  /* 0x000000ffff062224 */ /* 0x001fe200078e0010 */
[----:B------:R-:W-:Y:S01]  /*51f0*/  F2FP.BF16.F32.PACK_AB R79, RZ, R79 ;  /* 0x0000004fff4f723e */ /* 0x000fe200000010ff */
[----:B------:R-:W-:Y:S01]  /*5200*/  @P2 IMAD.MOV.U32 R7, RZ, RZ, R17 ;  /* 0x000000ffff072224 */ /* 0x000fe200078e0011 */
[----:B------:R-:W-:Y:S02]  /*5210*/  F2FP.BF16.F32.PACK_AB R80, RZ, R80 ;  /* 0x00000050ff50723e */ /* 0x000fe400000010ff */
[----:B------:R-:W-:Y:S02]  /*5220*/  F2FP.BF16.F32.PACK_AB R81, RZ, R81 ;  /* 0x00000051ff51723e */ /* 0x000fe400000010ff */
[----:B------:R0:W-:Y:S01]  /*5230*/  @P2 STG.E.U16 desc[UR12][R6.64+0x50], R46 ;  /* 0x0000502e06002986 */ /* 0x0001e2000c10150c */
[----:B------:R-:W-:Y:S02]  /*5240*/  ISETP.GT.AND P2, PT, R2, 0x38, PT ;  /* 0x000000380200780c */ /* 0x000fe40003f44270 */
[----:B------:R-:W-:-:S02]  /*5250*/  F2FP.BF16.F32.PACK_AB R82, RZ, R82 ;  /* 0x00000052ff52723e */ /* 0x000fc400000010ff */
[----:B------:R-:W-:Y:S02]  /*5260*/  F2FP.BF16.F32.PACK_AB R83, RZ, R83 ;  /* 0x00000053ff53723e */ /* 0x000fe400000010ff */
[----:B------:R-:W-:Y:S02]  /*5270*/  F2FP.BF16.F32.PACK_AB R84, RZ, R84 ;  /* 0x00000054ff54723e */ /* 0x000fe400000010ff */
[----:B------:R-:W-:Y:S02]  /*5280*/  F2FP.BF16.F32.PACK_AB R85, RZ, R85 ;  /* 0x00000055ff55723e */ /* 0x000fe400000010ff */
[----:B------:R-:W-:Y:S01]  /*5290*/  F2FP.BF16.F32.PACK_AB R86, RZ, R86 ;  /* 0x00000056ff56723e */ /* 0x000fe200000010ff */
[----:B0-----:R-:W-:Y:S02]  /*52a0*/  @P1 IMAD.MOV.U32 R6, RZ, RZ, R16 ;  /* 0x000000ffff061224 */ /* 0x001fe400078e0010 */
[----:B------:R-:W-:-:S05]  /*52b0*/  @P1 IMAD.MOV.U32 R7, RZ, RZ, R17 ;  /* 0x000000ffff071224 */ /* 0x000fca00078e0011 */
[----:B------:R0:W-:Y:S01]  /*52c0*/  @P1 STG.E.U16 desc[UR12][R6.64+0x52], R47 ;  /* 0x0000522f06001986 */ /* 0x0001e2000c10150c */
[----:B------:R-:W-:Y:S02]  /*52d0*/  ISETP.GT.AND P1, PT, R10, 0x8, P0 ;  /* 0x000000080a00780c */ /* 0x000fe40000724270 */
[----:B------:R-:W-:Y:S01]  /*52e0*/  ISETP.GT.AND P0, PT, R2, 0x39, PT ;  /* 0x000000390200780c */ /* 0x000fe20003f04270 */
[----:B------:R-:W-:Y:S01]  /*52f0*/  @P4 STG.E.U16 desc[UR12][R4.64+0x60], R48 ;  /* 0x0000603004004986 */ /* 0x000fe2000c10150c */
[C---:B------:R-:W-:Y:S02]  /*5300*/  ISETP.GT.AND P4, PT, R10.reuse, RZ, P2 ;  /* 0x000000ff0a00720c */ /* 0x040fe40001784270 */
[C---:B------:R-:W-:Y:S01]  /*5310*/  ISETP.GT.AND P2, PT, R10.reuse, 0x8, P2 ;  /* 0x000000080a00780c */ /* 0x040fe20001744270 */
[----:B------:R-:W-:Y:S01]  /*5320*/  @P5 STG.E.U16 desc[UR12][R4.64+0x62], R49 ;  /* 0x0000623104005986 */ /* 0x000fe2000c10150c */
[----:B------:R-:W-:Y:S01]  /*5330*/  ISETP.GT.AND P5, PT, R10, RZ, P0 ;  /* 0x000000ff0a00720c */ /* 0x000fe200007a4270 */
[----:B0-----:R-:W-:-:S02]  /*5340*/  @P3 IMAD.MOV.U32 R6, RZ, RZ, R16 ;  /* 0x000000ffff063224 */ /* 0x001fc400078e0010 */
[----:B------:R-:W-:-:S05]  /*5350*/  @P3 IMAD.MOV.U32 R7, RZ, RZ, R17 ;  /* 0x000000ffff073224 */ /* 0x000fca00078e0011 */
[----:B------:R0:W-:Y:S01]  /*5360*/  @P3 STG.E.U16 desc[UR12][R6.64+0x60], R50 ;  /* 0x0000603206003986 */ /* 0x0001e2000c10150c */
[----:B------:R-:W-:Y:S01]  /*5370*/  ISETP.GT.AND P3, PT, R2, 0x40, PT ;  /* 0x000000400200780c */ /* 0x000fe20003f64270 */
        /* <DEDUP_REMOVED lines=37> */
[C---:B------:R-:W-:Y:S02]  /*55d0*/  ISETP.GT.AND P5, PT, R10.reuse, RZ, P0 ;  /* 0x000000ff0a00720c */ /* 0x040fe400007a4270 */
[----:B------:R-:W-:Y:S01]  /*55e0*/  ISETP.GT.AND P0, PT, R10, 0x8, P0 ;  /* 0x000000080a00780c */ /* 0x000fe20000704270 */
[----:B0-----:R-:W-:-:S02]  /*55f0*/  @P2 IMAD.MOV.U32 R6, RZ, RZ, R16 ;  /* 0x000000ffff062224 */ /* 0x001fc400078e0010 */
[----:B------:R-:W-:-:S05]  /*5600*/  @P2 IMAD.MOV.U32 R7, RZ, RZ, R17 ;  /* 0x000000ffff072224 */ /* 0x000fca00078e0011 */
[----:B------:R0:W-:Y:S01]  /*5610*/  @P2 STG.E.U16 desc[UR12][R6.64+0x90], R62 ;  /* 0x0000903e06002986 */ /* 0x0001e2000c10150c */
[----:B------:R-:W-:Y:S01]  /*5620*/  ISETP.GT.AND P2, PT, R2, 0x59, PT ;  /* 0x000000590200780c */ /* 0x000fe20003f44270 */
[----:B0-----:R-:W-:Y:S02]  /*5630*/  @P1 IMAD.MOV.U32 R6, RZ, RZ, R16 ;  /* 0x000000ffff061224 */ /* 0x001fe400078e0010 */
[----:B------:R-:W-:-:S05]  /*5640*/  @P1 IMAD.MOV.U32 R7, RZ, RZ, R17 ;  /* 0x000000ffff071224 */ /* 0x000fca00078e0011 */
[----:B------:R0:W-:Y:S01]  /*5650*/  @P1 STG.E.U16 desc[UR12][R6.64+0x92], R63 ;  /* 0x0000923f06001986 */ /* 0x0001e2000c10150c */
[----:B------:R-:W-:-:S03]  /*5660*/  ISETP.GT.AND P1, PT, R2, 0x58, PT ;  /* 0x000000580200780c */ /* 0x000fc60003f24270 */
[----:B------:R-:W-:Y:S01]  /*5670*/  @P4 STG.E.U16 desc[UR12][R4.64+0xa0], R64 ;  /* 0x0000a04004004986 */ /* 0x000fe2000c10150c */
[C---:B------:R-:W-:Y:S02]  /*5680*/  ISETP.GT.AND P4, PT, R10.reuse, RZ, P1 ;  /* 0x000000ff0a00720c */ /* 0x040fe40000f84270 */
[C---:B------:R-:W-:Y:S01]  /*5690*/  ISETP.GT.AND P1, PT, R10.reuse, 0x8, P1 ;  /* 0x000000080a00780c */ /* 0x040fe20000f24270 */
[----:B------:R-:W-:Y:S01]  /*56a0*/  @P5 STG.E.U16 desc[UR12][R4.64+0xa2], R65 ;  /* 0x0000a24104005986 */ /* 0x000fe2000c10150c */
[C---:B------:R-:W-:Y:S02]  /*56b0*/  ISETP.GT.AND P5, PT, R10.reuse, RZ, P2 ;  /* 0x000000ff0a00720c */ /* 0x040fe400017a4270 */
[----:B------:R-:W-:Y:S01]  /*56c0*/  ISETP.GT.AND P2, PT, R10, 0x8, P2 ;  /* 0x000000080a00780c */ /* 0x000fe20001744270 */
[----:B0-----:R-:W-:Y:S02]  /*56d0*/  @P3 IMAD.MOV.U32 R6, RZ, RZ, R16 ;  /* 0x000000ffff063224 */ /* 0x001fe400078e0010 */
        /* <DEDUP_REMOVED lines=15> */
[----:B------:R0:W-:Y:S02]  /*57d0*/  @P1 STG.E.U16 desc[UR12][R6.64+0xb0], R70 ;  /* 0x0000b04606001986 */ /* 0x0001e4000c10150c */
[----:B0-----:R-:W-:Y:S02]  /*57e0*/  @P2 IMAD.MOV.U32 R6, RZ, RZ, R16 ;  /* 0x000000ffff062224 */ /* 0x001fe400078e0010 */
[----:B------:R-:W-:-:S05]  /*57f0*/  @P2 IMAD.MOV.U32 R7, RZ, RZ, R17 ;  /* 0x000000ffff072224 */ /* 0x000fca00078e0011 */
[----:B------:R0:W-:Y:S01]  /*5800*/  @P2 STG.E.U16 desc[UR12][R6.64+0xb2], R71 ;  /* 0x0000b24706002986 */ /* 0x0001e2000c10150c */
[----:B------:R-:W-:-:S03]  /*5810*/  ISETP.GT.AND P2, PT, R2, 0x71, PT ;  /* 0x000000710200780c */ /* 0x000fc60003f44270 */
[----:B------:R-:W-:Y:S01]  /*5820*/  @P4 STG.E.U16 desc[UR12][R4.64+0xc0], R72 ;  /* 0x0000c04804004986 */ /* 0x000fe2000c10150c */
[----:B------:R-:W-:-:S03]  /*5830*/  ISETP.GT.AND P4, PT, R2, 0x68, PT ;  /* 0x000000680200780c */ /* 0x000fc60003f84270 */
[----:B------:R-:W-:Y:S01]  /*5840*/  @P5 STG.E.U16 desc[UR12][R4.64+0xc2], R73 ;  /* 0x0000c24904005986 */ /* 0x000fe2000c10150c */
[----:B------:R-:W-:Y:S02]  /*5850*/  ISETP.GT.AND P5, PT, R2, 0x69, PT ;  /* 0x000000690200780c */ /* 0x000fe40003fa4270 */
[C---:B------:R-:W-:Y:S01]  /*5860*/  ISETP.GT.AND P1, PT, R10.reuse, RZ, P4 ;  /* 0x000000ff0a00720c */ /* 0x040fe20002724270 */
[----:B0-----:R-:W-:Y:S01]  /*5870*/  @P3 IMAD.MOV.U32 R6, RZ, RZ, R16 ;  /* 0x000000ffff063224 */ /* 0x001fe200078e0010 */
[C---:B------:R-:W-:Y:S01]  /*5880*/  ISETP.GT.AND P6, PT, R10.reuse, RZ, P5 ;  /* 0x000000ff0a00720c */ /* 0x040fe20002fc4270 */
[----:B------:R-:W-:Y:S01]  /*5890*/  @P3 IMAD.MOV.U32 R7, RZ, RZ, R17 ;  /* 0x000000ffff073224 */ /* 0x000fe200078e0011 */
[----:B------:R-:W-:-:S04]  /*58a0*/  ISETP.GT.AND P4, PT, R10, 0x8, P4 ;  /* 0x000000080a00780c */ /* 0x000fc80002784270 */
[----:B------:R0:W-:Y:S01]  /*58b0*/  @P3 STG.E.U16 desc[UR12][R6.64+0xc0], R74 ;  /* 0x0000c04a06003986 */ /* 0x0001e2000c10150c */
[----:B------:R-:W-:-:S06]  /*58c0*/  ISETP.GT.AND P3, PT, R2, 0x70, PT ;  /* 0x000000700200780c */ /* 0x000fcc0003f64270 */
[----:B------:R-:W-:Y:S02]  /*58d0*/  @P6 IMAD.MOV.U32 R3, RZ, RZ, R5 ;  /* 0x000000ffff036224 */ /* 0x000fe400078e0005 */
[----:B0-----:R-:W-:Y:S02]  /*58e0*/  @P0 IMAD.MOV.U32 R6, RZ, RZ, R16 ;  /* 0x000000ffff060224 */ /* 0x001fe400078e0010 */
[----:B------:R-:W-:-:S05]  /*58f0*/  @P0 IMAD.MOV.U32 R7, RZ, RZ, R17 ;  /* 0x000000ffff070224 */ /* 0x000fca00078e0011 */
[----:B------:R-:W-:Y:S01]  /*5900*/  @P0 STG.E.U16 desc[UR12][R6.64+0xc2], R75 ;  /* 0x0000c24b06000986 */ /* 0x000fe2000c10150c */
[----:B------:R-:W-:-:S03]  /*5910*/  ISETP.GT.AND P0, PT, R2, 0x79, PT ;  /* 0x000000790200780c */ /* 0x000fc60003f04270 */
[----:B------:R-:W-:Y:S01]  /*5920*/  @P1 STG.E.U16 desc[UR12][R4.64+0xd0], R76 ;  /* 0x0000d04c04001986 */ /* 0x000fe2000c10150c */
[----:B------:R-:W-:Y:S01]  /*5930*/  ISETP.GT.AND P1, PT, R2, 0x78, PT ;  /* 0x000000780200780c */ /* 0x000fe20003f24270 */
[----:B------:R-:W-:-:S05]  /*5940*/  @P6 IMAD.MOV.U32 R2, RZ, RZ, R4 ;  /* 0x000000ffff026224 */ /* 0x000fca00078e0004 */
[----:B------:R0:W-:Y:S01]  /*5950*/  @P6 STG.E.U16 desc[UR12][R2.64+0xd2], R77 ;  /* 0x0000d24d02006986 */ /* 0x0001e2000c10150c */
[C---:B------:R-:W-:Y:S02]  /*5960*/  ISETP.GT.AND P6, PT, R10.reuse, 0x8, P5 ;  /* 0x000000080a00780c */ /* 0x040fe40002fc4270 */
[C---:B------:R-:W-:Y:S02]  /*5970*/  ISETP.GT.AND P5, PT, R10.reuse, RZ, P3 ;  /* 0x000000ff0a00720c */ /* 0x040fe40001fa4270 */
[----:B------:R-:W-:Y:S01]  /*5980*/  ISETP.GT.AND P3, PT, R10, 0x8, P3 ;  /* 0x000000080a00780c */ /* 0x000fe20001f64270 */
[----:B0-----:R-:W-:Y:S02]  /*5990*/  @P4 IMAD.MOV.U32 R2, RZ, RZ, R16 ;  /* 0x000000ffff024224 */ /* 0x001fe400078e0010 */
[----:B------:R-:W-:-:S05]  /*59a0*/  @P4 IMAD.MOV.U32 R3, RZ, RZ, R17 ;  /* 0x000000ffff034224 */ /* 0x000fca00078e0011 */
[----:B------:R0:W-:Y:S01]  /*59b0*/  @P4 STG.E.U16 desc[UR12][R2.64+0xd0], R78 ;  /* 0x0000d04e02004986 */ /* 0x0001e2000c10150c */
        /* <DEDUP_REMOVED lines=14> */
[----:B------:R0:W-:Y:S02]  /*5aa0*/  @P4 STG.E.U16 desc[UR12][R2.64+0xe2], R81 ;  /* 0x0000e25102004986 */ /* 0x0001e4000c10150c */
        /* <DEDUP_REMOVED lines=8> */
[----:B------:R0:W-:Y:S04]  /*5b30*/  @P5 STG.E.U16 desc[UR12][R2.64+0xf0], R84 ;  /* 0x0000f05402005986 */ /* 0x0001e8000c10150c */
[----:B------:R1:W-:Y:S01]  /*5b40*/  @P6 STG.E.U16 desc[UR12][R4.64+0xf2], R85 ;  /* 0x0000f25504006986 */ /* 0x0003e2000c10150c */
[----:B0-----:R-:W-:Y:S02]  /*5b50*/  @P1 IMAD.MOV.U32 R2, RZ, RZ, R16 ;  /* 0x000000ffff021224 */ /* 0x001fe400078e0010 */
[----:B------:R-:W-:-:S05]  /*5b60*/  @P1 IMAD.MOV.U32 R3, RZ, RZ, R17 ;  /* 0x000000ffff031224 */ /* 0x000fca00078e0011 */
[----:B------:R1:W-:Y:S01]  /*5b70*/  @P1 STG.E.U16 desc[UR12][R2.64+0xf0], R86 ;  /* 0x0000f05602001986 */ /* 0x0003e2000c10150c */
[----:B------:R-:W-:Y:S05]  /*5b80*/  @!P0 EXIT ;  /* 0x000000000000894d */ /* 0x000fea0003800000 */
[----:B------:R-:W-:-:S05]  /*5b90*/  F2FP.BF16.F32.PACK_AB R0, RZ, R0 ;  /* 0x00000000ff00723e */ /* 0x000fca00000010ff */
[----:B------:R-:W-:Y:S01]  /*5ba0*/  STG.E.U16 desc[UR12][R16.64+0xf2], R0 ;  /* 0x0000f20010007986 */ /* 0x000fe2000c10150c */
[----:B------:R-:W-:Y:S05]  /*5bb0*/  EXIT ;  /* 0x000000000000794d */ /* 0x000fea0003800000 */
.L_x_10:
[----:B------:R-:W-:-:S13]  /*5bc0*/  ISETP.NE.AND P0, PT, R6, RZ, PT ;  /* 0x000000ff0600720c */ /* 0x000fda0003f05270 */
[----:B------:R-:W-:Y:S05]  /*5bd0*/  @P0 EXIT ;  /* 0x000000000000094d */ /* 0x000fea0003800000 */
[----:B------:R-:W-:-:S13]  /*5be0*/  ELECT P0, URZ, PT ;  /* 0x00000000003f782f */ /* 0x000fda0003800000 */
[----:B------:R-:W-:Y:S05]  /*5bf0*/  @!P0 BRA `(.L_x_147) ;  /* 0x0000000800048947 */ /* 0x000fea0003800000 */
[----:B------:R-:W-:Y:S02]  /*5c00*/  ISETP.GE.AND P0, PT, R4, 0x1, PT ;  /* 0x000000010400780c */ /* 0x000fe40003f06270 */
[----:B---3-5:R-:W-:-:S04]  /*5c10*/  SHF.R.S32.HI R3, RZ, 0x1f, R8 ;  /* 0x0000001fff037819 */ /* 0x028fc80000011408 */
[----:B------:R-:W-:-:S07]  /*5c20*/  LEA.HI R3, R3, R8, RZ, 0x7 ;  /* 0x0000000803037211 */ /* 0x000fce00078f38ff */
[----:B------:R-:W-:Y:S05]  /*5c30*/  @!P0 BRA `(.L_x_147) ;  /* 0x0000000400f48947 */ /* 0x000fea0003800000 */
[----:B------:R-:W-:Y:S01]  /*5c40*/  LOP3.LUT R3, R3, 0xffffff80, RZ, 0xc0, !PT ;  /* 0xffffff8003037812 */ /* 0x000fe200078ec0ff */
[----:B------:R-:W-:Y:S01]  /*5c50*/  IMAD.SHL.U32 R16, R5, 0x40, RZ ;  /* 0x0000004005107824 */ /* 0x000fe200078e00ff */
[----:B------:R-:W-:Y:S01]  /*5c60*/  ULDC UR4, c[0x0][0x384] ;  /* 0x0000e10000047ab9 */ /* 0x000fe20000000800 */
[C---:B------:R-:W-:Y:S01]  /*5c70*/  LOP3.LUT P0, RZ, R8.reuse, 0x1f, RZ, 0xc0, !PT ;  /* 0x0000001f08ff7812 */ /* 0x040fe2000780c0ff */
[----:B------:R-:W-:Y:S01]  /*5c80*/  ULDC UR5, c[0x0][0x388] ;  /* 0x0000e20000057ab9 */ /* 0x000fe20000000800 */
[----:B------:R-:W-:Y:S01]  /*5c90*/  IMAD.IADD R3, R8, 0x1, -R3 ;  /* 0x0000000108037824 */ /* 0x000fe200078e0a03 */
[----:B------:R-:W-:Y:S01]  /*5ca0*/  LOP3.LUT R19, R2, 0x2, RZ, 0xfc, !PT ;  /* 0x0000000202137812 */ /* 0x000fe200078efcff */
[----:B-1----:R-:W-:Y:S01]  /*5cb0*/  IMAD.HI.U32 R0, R16, UR4, RZ ;  /* 0x0000000410007c27 */ /* 0x002fe2000f8e00ff */
[----:B------:R-:W-:Y:S02]  /*5cc0*/  CS2R R6, SRZ ;  /* 0x0000000000067805 */ /* 0x000fe4000001ff00 */
[----:B------:R-:W-:Y:S01]  /*5cd0*/  ISETP.NE.AND P1, PT, R3, RZ, PT ;  /* 0x000000ff0300720c */ /* 0x000fe20003f25270 */
[----:B------:R-:W-:Y:S01]  /*5ce0*/  IMAD.SHL.U32 R18, R9, 0x80, RZ ;  /* 0x0000008009127824 */ /* 0x000fe200078e00ff */
[----:B------:R-:W-:Y:S01]  /*5cf0*/  ISETP.NE.OR P0, PT, R3, RZ, !P0 ;  /* 0x000000ff0300720c */ /* 0x000fe20004705670 */
[----:B------:R-:W-:Y:S01]  /*5d00*/  VIADD R21, R4, 0x1 ;  /* 0x0000000104157836 */ /* 0x000fe20000000000 */
[----:B------:R-:W-:Y:S01]  /*5d10*/  CS2R R8, SRZ ;  /* 0x0000000000087805 */ /* 0x000fe2000001ff00 */
[----:B------:R-:W-:Y:S01]  /*5d20*/  IMAD.MOV.U32 R3, RZ, RZ, RZ ;  /* 0x000000ffff037224 */ /* 0x000fe200078e00ff */
[----:B------:R-:W-:Y:S01]  /*5d30*/  SHF.R.U32.HI R0, RZ, UR5, R0 ;  /* 0x00000005ff007c19 */ /* 0x000fe20008011600 */
[----:B------:R-:W-:-:S08]  /*5d40*/  IMAD.MOV.U32 R5, RZ, RZ, 0x1 ;  /* 0x00000001ff057424 */ /* 0x000fd000078e00ff */
.L_x_151:
[----:B------:R-:W0:Y:S01]  /*5d50*/  S2R R11, SR_CgaCtaId ;  /* 0x00000000000b7919 */ /* 0x000e220000008800 */
[----:B------:R-:W-:-:S04]  /*5d60*/  MOV R10, 0x400 ;  /* 0x00000400000a7802 */ /* 0x000fc80000000f00 */
[----:B0-----:R-:W-:Y:S02]  /*5d70*/  LEA R20, R11, R10, 0x18 ;  /* 0x0000000a0b147211 */ /* 0x001fe400078ec0ff */
[----:B------:R-:W-:-:S03]  /*5d80*/  SHF.L.U32 R10, R5, 0x1f, RZ ;  /* 0x0000001f050a7819 */ /* 0x000fc600000006ff */
[----:B------:R-:W-:-:S07]  /*5d90*/  IMAD R17, R3, 0x8, R20 ;  /* 0x0000000803117824 */ /* 0x000fce00078e0214 */
.L_x_148:
[----:B0-----:R0:W1:Y:S02]  /*5da0*/  SYNCS.PHASECHK.TRANS64.TRYWAIT P2, [R17+URZ+0x36048], R10 ;  /* 0x0360480a110075a7 */ /* 0x001064000804017f */
[----:B-1----:R-:W-:Y:S05]  /*5db0*/  @!P2 NANOSLEEP.SYNCS 0x989680 ;  /* 0x009896800000a95d */ /* 0x002fea0003900000 */
[----:B------:R-:W1:Y:S02]  /*5dc0*/  @!P2 SYNCS.PHASECHK.TRANS64 P2, [R17+URZ+0x36048], R10 ;  /* 0x0360480a1100a5a7 */ /* 0x000e64000804007f */
[----:B-1----:R-:W-:Y:S05]  /*5dd0*/  @!P2 BRA `(.L_x_148) ;  /* 0xfffffffc00f0a947 */ /* 0x002fea000383ffff */
[----:B0-----:R-:W0:Y:S02]  /*5de0*/  @!P1 LDC R10, c[0x0][0x580] ;  /* 0x00016000ff0a9b82 */ /* 0x001e240000000800 */
[----:B0-----:R0:W-:Y:S02]  /*5df0*/  @!P1 SYNCS.ARRIVE.TRANS64 RZ, [R17+URZ+0x36000], R10 ;  /* 0x0360000a11ff99a7 */ /* 0x0011e4000800003f */
[----:B0-----:R-:W-:-:S04]  /*5e00*/  PRMT R10, R19, 0x9910, RZ ;  /* 0x00009910130a7816 */ /* 0x001fc800000000ff */
[----:B------:R-:W-:-:S13]  /*5e10*/  ISETP.NE.AND P2, PT, R10, 0x2, PT ;  /* 0x000000020a00780c */ /* 0x000fda0003f45270 */
[----:B------:R-:W-:Y:S05]  /*5e20*/  @P2 BRA `(.L_x_149) ;  /* 0x0000000000042947 */ /* 0x000fea0003800000 */
[----:B------:R-:W-:Y:S01]  /*5e30*/  BPT.TRAP 0x1 ;  /* 0x000000040000795c */ /* 0x000fe20000300000 */
.L_x_149:
[----:B------:R-:W-:Y:S05]  /*5e40*/  @P0 BRA `(.L_x_150) ;  /* 0x0000000000040947 */ /* 0x000fea0003800000 */
[----:B------:R-:W-:Y:S01]  /*5e50*/  BPT.TRAP 0x1 ;  /* 0x000000040000795c */ /* 0x000fe20000300000 */
.L_x_150:
[----:B------:R-:W0:Y:S01]  /*5e60*/  LDC R13, c[0x0][0x380] ;  /* 0x0000e000ff0d7b82 */ /* 0x000e220000000800 */
[----:B------:R-:W-:Y:S01]  /*5e70*/  R2UR UR4, R0 ;  /* 0x00000000000472ca */ /* 0x000fe200000e0000 */
[----:B------:R-:W-:Y:S01]  /*5e80*/  ULDC UR14, c[0x0][0x38c] ;  /* 0x0000e300000e7ab9 */ /* 0x000fe20000000800 */
[----:B------:R-:W-:Y:S01]  /*5e90*/  R2UR UR13, R16 ;  /* 0x00000000100d72ca */ /* 0x000fe200000e0000 */
[----:B------:R-:W-:Y:S01]  /*5ea0*/  UISETP.NE.AND UP0, UPT, UR14, 0x1, UPT ;  /* 0x000000010e00788c */ /* 0x000fe2000bf05270 */
[C---:B------:R-:W-:Y:S01]  /*5eb0*/  R2UR UR18, R8.reuse ;  /* 0x00000000081272ca */ /* 0x040fe200000e0000 */
[----:B------:R-:W-:Y:S01]  /*5ec0*/  VIADD R8, R8, 0x1 ;  /* 0x0000000108087836 */ /* 0x000fe20000000000 */
[----:B------:R-:W-:Y:S01]  /*5ed0*/  ULDC UR24, c[0x0][0x398] ;  /* 0x0000e60000187ab9 */ /* 0x000fe20000000800 */
[----:B------:R-:W1:Y:S01]  /*5ee0*/  LDC.64 R10, c[0x0][0x3f8] ;  /* 0x0000fe00ff0a7b82 */ /* 0x000e620000000a00 */
[----:B------:R-:W-:Y:S01]  /*5ef0*/  R2UR UR16, R3 ;  /* 0x00000000031072ca */ /* 0x000fe200000e0000 */
[----:B------:R-:W-:Y:S01]  /*5f00*/  ULDC UR12, c[0x0][0x3ec] ;  /* 0x0000fb00000c7ab9 */ /* 0x000fe20000000800 */
[----:B------:R-:W-:Y:S01]  /*5f10*/  R2UR UR17, R17 ;  /* 0x00000000111172ca */ /* 0x000fe200000e0000 */
[----:B------:R-:W-:Y:S01]  /*5f20*/  VIADD R21, R21, 0xffffffff ;  /* 0xffffffff15157836 */ /* 0x000fe20000000000 */
[----:B------:R-:W-:Y:S01]  /*5f30*/  ULDC.64 UR28, c[0x0][0x198] ;  /* 0x00006600001c7ab9 */ /* 0x000fe20000000a00 */
[----:B------:R-:W-:Y:S01]  /*5f40*/  ULDC.64 UR20, c[0x0][0x3f0] ;  /* 0x0000fc0000147ab9 */ /* 0x000fe20000000a00 */
[----:B------:R-:W-:Y:S01]  /*5f50*/  @UP0 ULDC.64 UR8, c[0x0][0x390] ;  /* 0x0000e40000080ab9 */ /* 0x000fe20000000a00 */
[----:B------:R-:W1:Y:S01]  /*5f60*/  LDC.64 R14, c[0x0][0x3d0] ;  /* 0x0000f400ff0e7b82 */ /* 0x000e620000000a00 */
[----:B------:R-:W-:Y:S01]  /*5f70*/  ISETP.GT.AND P6, PT, R21, 0x1, PT ;  /* 0x000000011500780c */ /* 0x000fe20003fc4270 */
[----:B------:R-:W-:Y:S01]  /*5f80*/  USHF.L.U32 UR18, UR18, 0x6, URZ ;  /* 0x0000000612127899 */ /* 0x000fe2000800063f */
[----:B------:R-:W-:Y:S01]  /*5f90*/  UMOV UR26, 0x0 ;  /* 0x00000000001a7882 */ /* 0x000fe20000000000 */
[----:B------:R-:W-:-:S04]  /*5fa0*/  UMOV UR27, 0x10000000 ;  /* 0x10000000001b7882 */ /* 0x000fc80000000000 */
[----:B------:R-:W2:Y:S01]  /*5fb0*/  LDC R12, c[0x0][0x400] ;  /* 0x00010000ff0c7b82 */ /* 0x000ea20000000800 */
[----:B0-----:R-:W-:Y:S01]  /*5fc0*/  ISETP.NE.AND P2, PT, R13, 0x1, PT ;  /* 0x000000010d00780c */ /* 0x001fe20003f45270 */
[----:B------:R-:W-:-:S12]  /*5fd0*/  UIADD3 UR17, UR17, 0x36000, URZ ;  /* 0x0003600011117890 */ /* 0x000fd8000fffe03f */
[----:B------:R-:W-:Y:S01]  /*5fe0*/  @P2 IMAD.U32 R22, RZ, RZ, UR4 ;  /* 0x00000004ff162e24 */ /* 0x000fe2000f8e00ff */
[----:B------:R-:W-:Y:S01]  /*5ff0*/  ULDC.64 UR4, c[0x0][0x3c8] ;  /* 0x0000f20000047ab9 */ /* 0x000fe20000000a00 */
[----:B-1----:R-:W-:Y:S02]  /*6000*/  IMAD R11, R7, R14, R11 ;  /* 0x0000000e070b7224 */ /* 0x002fe400078e020b */
[----:B------:R-:W-:Y:S01]  /*6010*/  IMAD R10, R9, UR5, R10 ;  /* 0x00000005090a7c24 */ /* 0x000fe2000f8e020a */
[----:B------:R-:W-:Y:S02]  /*6020*/  @P2 R2UR UR13, R22 ;  /* 0x00000000160d22ca */ /* 0x000fe400000e0000 */
[----:B------:R-:W-:Y:S01]  /*6030*/  ISETP.NE.AND P2, PT, R8, UR15, PT ;  /* 0x0000000f08007c0c */ /* 0x000fe2000bf45270 */
[----:B------:R-:W-:Y:S02]  /*6040*/  IMAD.U32 R11, R11, 0x20, R10 ;  /* 0x000000200b0b7824 */ /* 0x000fe400078e000a */
[----:B--2---:R-:W-:Y:S01]  /*6050*/  IMAD R12, R6, R15, R12 ;  /* 0x0000000f060c7224 */ /* 0x004fe200078e020c */
[----:B------:R-:W-:Y:S01]  /*6060*/  SEL R8, R8, RZ, P2 ;  /* 0x000000ff08087207 */ /* 0x000fe20001000000 */
[----:B------:R-:W0:Y:S02]  /*6070*/  LDC.64 R14, c[0x0][0x3e0] ;  /* 0x0000f800ff0e7b82 */ /* 0x000e240000000a00 */
[----:B------:R-:W-:-:S04]  /*6080*/  IMAD.U32 R11, R12, 0x400, R11 ;  /* 0x000004000c0b7824 */ /* 0x000fc800078e000b */
[----:B------:R-:W-:Y:S01]  /*6090*/  UIMAD.WIDE.U32 UR6, UR13, UR8, URZ ;  /* 0x000000080d0672a5 */ /* 0x000fe2000f8e003f */
[----:B------:R-:W-:Y:S01]  /*60a0*/  R2UR UR25, R11 ;  /* 0x000000000b1972ca */ /* 0x000fe200000e0000 */
[----:B------:R-:W-:Y:S01]  /*60b0*/  UIADD3 UR6, -UR13, URZ, URZ ;  /* 0x0000003f0d067290 */ /* 0x000fe2000fffe13f */
[----:B------:R-:W-:Y:S01]  /*60c0*/  VIADD R11, R6, 0x1 ;  /* 0x00000001060b7836 */ /* 0x000fe20000000000 */
[----:B------:R-:W-:Y:S01]  /*60d0*/  UMOV UR5, UR13 ;  /* 0x0000000d00057c82 */ /* 0x000fe20008000000 */
[----:B------:R-:W-:Y:S02]  /*60e0*/  @UP0 USHF.R.U32.HI UR5, URZ, UR9, UR7 ;  /* 0x000000093f050299 */ /* 0x000fe40008011607 */
[----:B------:R-:W-:Y:S01]  /*60f0*/  UISETP.NE.AND UP0, UPT, UR24, 0x1, UPT ;  /* 0x000000011800788c */ /* 0x000fe2000bf05270 */
[----:B------:R-:W-:Y:S01]  /*6100*/  IMAD R10, R13, UR6, R16 ;  /* 0x000000060d0a7c24 */ /* 0x000fe2000f8e0210 */
[----:B------:R-:W-:Y:S01]  /*6110*/  R2UR UR7, R20 ;  /* 0x00000000140772ca */ /* 0x000fe200000e0000 */
[----:B------:R-:W-:Y:S01]  /*6120*/  VIADD R13, R9, 0x1 ;  /* 0x00000001090d7836 */ /* 0x000fe20000000000 */
[----:B------:R-:W-:Y:S01]  /*6130*/  ULDC.64 UR8, c[0x0][0x3c0] ;  /* 0x0000f00000087ab9 */ /* 0x000fe20000000a00 */
[----:B------:R-:W-:Y:S01]  /*6140*/  @P2 IMAD.MOV R13, RZ, RZ, R9 ;  /* 0x000000ffff0d2224 */ /* 0x000fe200078e0209 */
[----:B------:R-:W-:Y:S01]  /*6150*/  R2UR UR19, R10 ;  /* 0x000000000a1372ca */ /* 0x000fe200000e0000 */
[----:B------:R-:W-:Y:S01]  /*6160*/  IMAD R20, R3, 0x4000, R20 ;  /* 0x0000400003147824 */ /* 0x000fe200078e0214 */
[----:B------:R-:W-:Y:S01]  /*6170*/  UMOV UR22, UR5 ;  /* 0x0000000500167c82 */ /* 0x000fe20008000000 */
[----:B------:R-:W-:Y:S01]  /*6180*/  VIADD R10, R7, 0x1 ;  /* 0x00000001070a7836 */ /* 0x000fe20000000000 */
[----:B------:R-:W-:Y:S01]  /*6190*/  UIADD3 UR6, UP1, UR28, 0xf0, URZ ;  /* 0x000000f01c067890 */ /* 0x000fe2000ff3e03f */
[----:B0-----:R-:W-:Y:S01]  /*61a0*/  ISETP.NE.AND P3, PT, R13, R14, PT ;  /* 0x0000000e0d00720c */ /* 0x001fe20003f65270 */
[----:B------:R-:W-:Y:S01]  /*61b0*/  @UP0 ULDC UR10, c[0x0][0x39c] ;  /* 0x0000e700000a0ab9 */ /* 0x000fe20000000800 */
[----:B------:R-:W-:Y:S01]  /*61c0*/  @UP0 ULDC UR30, c[0x0][0x3a0] ;  /* 0x0000e800001e0ab9 */ /* 0x000fe20000000800 */
[----:B------:R-:W-:Y:S01]  /*61d0*/  UIMAD.WIDE.U32 UR10, UR5, UR10, URZ ;  /* 0x0000000a050a72a5 */ /* 0x000fe2000f8e003f */
[----:B------:R-:W-:Y:S01]  /*61e0*/  R2UR UR23, R20 ;  /* 0x00000000141772ca */ /* 0x000fe200000e0000 */
[----:B------:R-:W-:Y:S01]  /*61f0*/  ULEA UR16, UR16, UR7, 0xd ;  /* 0x0000000710107291 */ /* 0x000fe2000f8e683f */
[----:B------:R-:W-:Y:S01]  /*6200*/  VIADD R3, R3, 0x1 ;  /* 0x0000000103037836 */ /* 0x000fe20000000000 */
[----:B------:R-:W-:-:S02]  /*6210*/  @UP0 USHF.R.U32.HI UR22, URZ, UR30, UR11 ;  /* 0x0000001e3f160299 */ /* 0x000fc4000801160b */
[----:B------:R-:W-:Y:S01]  /*6220*/  UIMAD UR19, UR19, UR8, UR12 ;  /* 0x00000008131372a4 */ /* 0x000fe2000f8e020c */
[----:B------:R-:W-:Y:S01]  /*6230*/  R2UR UR12, R9 ;  /* 0x00000000090c72ca */ /* 0x000fe200000e0000 */
[----:B------:R-:W-:Y:S01]  /*6240*/  UIADD3 UR7, -UR5, URZ, URZ ;  /* 0x0000003f05077290 */ /* 0x000fe2000fffe13f */
[----:B------:R-:W-:Y:S01]  /*6250*/  R2UR UR11, R18 ;  /* 0x00000000120b72ca */ /* 0x000fe200000e0000 */
[----:B------:R-:W-:Y:S01]  /*6260*/  UIADD3 UR8, -UR22, URZ, URZ ;  /* 0x0000003f16087290 */ /* 0x000fe2000fffe13f */
[----:B------:R-:W-:Y:S01]  /*6270*/  @P3 IMAD.MOV R10, RZ, RZ, R7 ;  /* 0x000000ffff0a3224 */ /* 0x000fe200078e0207 */
[----:B------:R-:W-:Y:S01]  /*6280*/  UIMAD UR7, UR14, UR7, UR13 ;  /* 0x000000070e0772a4 */ /* 0x000fe2000f8e020d */
[----:B------:R-:W-:Y:S01]  /*6290*/  R2UR UR13, R7 ;  /* 0x00000000070d72ca */ /* 0x000fe200000e0000 */
[----:B------:R-:W-:Y:S01]  /*62a0*/  UIMAD UR5, UR24, UR8, UR5 ;  /* 0x00000008180572a4 */ /* 0x000fe2000f8e0205 */
[----:B------:R-:W-:Y:S01]  /*62b0*/  R2UR UR14, R6 ;  /* 0x00000000060e72ca */ /* 0x000fe200000e0000 */
[----:B------:R-:W-:Y:S01]  /*62c0*/  UIADD3 UR28, UP2, UR28, 0x270, URZ ;  /* 0x000002701c1c7890 */ /* 0x000fe2000ff5e03f */
[C---:B------:R-:W-:Y:S01]  /*62d0*/  ISETP.NE.AND P4, PT, R10.reuse, R15, PT ;  /* 0x0000000f0a00720c */ /* 0x040fe20003f85270 */
[----:B------:R-:W-:Y:S01]  /*62e0*/  UIMAD UR20, UR7, UR9, UR20 ;  /* 0x00000009071472a4 */ /* 0x000fe2000f8e0214 */
[----:B------:R-:W-:Y:S01]  /*62f0*/  ISETP.NE.AND P5, PT, R3, 0x9, PT ;  /* 0x000000090300780c */ /* 0x000fe20003fa5270 */
[----:B------:R-:W-:Y:S01]  /*6300*/  UIMAD UR21, UR5, UR4, UR21 ;  /* 0x00000004051572a4 */ /* 0x000fe2000f8e0215 */
[----:B------:R-:W-:Y:S01]  /*6310*/  SEL R9, R13, RZ, P3 ;  /* 0x000000ff0d097207 */ /* 0x000fe20001800000 */
[----:B------:R-:W-:Y:S01]  /*6320*/  UIADD3.X UR7, URZ, UR29, URZ, UP1, !UPT ;  /* 0x0000001d3f077290 */ /* 0x000fe20008ffe43f */
[----:B------:R-:W-:Y:S01]  /*6330*/  SEL R12, RZ, 0x1, P5 ;  /* 0x00000001ff0c7807 */ /* 0x000fe20002800000 */
[----:B------:R-:W-:Y:S01]  /*6340*/  UPRMT UR4, UR25, 0x5410, URZ ;  /* 0x0000541019047896 */ /* 0x000fe2000800003f */
[----:B------:R-:W-:Y:S01]  /*6350*/  SEL R3, R3, RZ, P5 ;  /* 0x000000ff03037207 */ /* 0x000fe20002800000 */
[----:B------:R-:W-:Y:S01]  /*6360*/  UIADD3 UR8, UR23, 0x12000, URZ ;  /* 0x0001200017087890 */ /* 0x000fe2000fffe03f */
[----:B------:R-:W-:Y:S01]  /*6370*/  LOP3.LUT R5, R5, R12, RZ, 0x3c, !PT ;  /* 0x0000000c05057212 */ /* 0x000fe200078e3cff */
[----:B------:R-:W-:Y:S01]  /*6380*/  UIADD3.X UR29, URZ, UR29, URZ, UP2, !UPT ;  /* 0x0000001d3f1d7290 */ /* 0x000fe200097fe43f */
[----:B------:R-:W-:Y:S01]  /*6390*/  SEL R7, R10, RZ, P4 ;  /* 0x000000ff0a077207 */ /* 0x000fe20002000000 */
[----:B------:R-:W-:Y:S01]  /*63a0*/  UMOV UR9, UR17 ;  /* 0x0000001100097c82 */ /* 0x000fe20008000000 */
[----:B------:R-:W-:Y:S01]  /*63b0*/  UMOV UR10, UR18 ;  /* 0x00000012000a7c82 */ /* 0x000fe20008000000 */
[----:B------:R-:W-:Y:S01]  /*63c0*/  @P4 IMAD.MOV R11, RZ, RZ, R6 ;  /* 0x000000ffff0b4224 */ /* 0x000fe200078e0206 */
[----:B------:R0:W-:Y:S03]  /*63d0*/  UTMALDG.5D.IM2COL [UR16], [UR6], UR4 ;  /* 0x00000010060073b4 */ /* 0x0001e60008060004 */
[----:B------:R-:W-:Y:S01]  /*63e0*/  IMAD.MOV.U32 R6, RZ, RZ, R11 ;  /* 0x000000ffff067224 */ /* 0x000fe200078e000b */
[----:B------:R0:W-:Y:S02]  /*63f0*/  UTMALDG.5D [UR8], [UR28], desc[UR26] ;  /* 0x00001a081c0075b4 */ /* 0x0001e40008021000 */
[----:B0-----:R-:W-:Y:S05]  /*6400*/  @P6 BRA `(.L_x_151) ;  /* 0xfffffff800506947 */ /* 0x001fea000383ffff */
.L_x_147:
[----:B------:R-:W-:Y:S01]  /*6410*/  ISETP.GE.U32.AND P2, PT, R4, 0x9, PT ;  /* 0x000000090400780c */ /* 0x000fe20003f46070 */
[----:B------:R-:W-:Y:S05]  /*6420*/  WARPSYNC.ALL ;  /* 0x0000000000007948 */ /* 0x000fea0003800000 */
[----:B------:R-:W-:-:S07]  /*6430*/  ELECT P1, URZ, PT ;  /* 0x00000000003f782f */ /* 0x000fce0003820000 */
[----:B------:R-:W-:-:S05]  /*6440*/  @P2 IMAD.WIDE.U32 R6, R4, 0x38e38e39, RZ ;  /* 0x38e38e3904062825 */ /* 0x000fca00078e00ff */
[----:B-1---5:R-:W-:-:S04]  /*6450*/  @P2 SHF.R.U32.HI R0, RZ, 0x1, R7 ;  /* 0x00000001ff002819 */ /* 0x022fc80000011607 */
[----:B------:R-:W-:-:S04]  /*6460*/  @P2 LOP3.LUT R0, R0, 0x1, RZ, 0xc0, !PT ;  /* 0x0000000100002812 */ /* 0x000fc800078ec0ff */
[----:B------:R-:W-:Y:S01]  /*6470*/  @P2 ISETP.NE.U32.AND P0, PT, R0, 0x1, PT ;  /* 0x000000010000280c */ /* 0x000fe20003f05070 */
[----:B------:R-:W-:-:S12]  /*6480*/  @!P1 EXIT ;  /* 0x000000000000994d */ /* 0x000fd80003800000 */
[----:B------:R-:W-:Y:S01]  /*6490*/  LOP3.LUT R2, R2, 0x2, RZ, 0xfc, !PT ;  /* 0x0000000202027812 */ /* 0x000fe200078efcff */
[----:B------:R-:W-:Y:S01]  /*64a0*/  IMAD.MOV.U32 R0, RZ, RZ, 0x1 ;  /* 0x00000001ff007424 */ /* 0x000fe200078e00ff */
[----:B------:R-:W-:Y:S02]  /*64b0*/  @P2 ISETP.NE.U32.AND.EX P0, PT, RZ, RZ, PT, P0 ;  /* 0x000000ffff00220c */ /* 0x000fe40003f05100 */
[----:B------:R-:W-:Y:S02]  /*64c0*/  ISETP.NE.AND P1, PT, R2, 0x3, PT ;  /* 0x000000030200780c */ /* 0x000fe40003f25270 */
[----:B------:R-:W-:-:S11]  /*64d0*/  @P2 SEL R0, RZ, 0x1, !P0 ;  /* 0x00000001ff002807 */ /* 0x000fd60004000000 */
[----:B------:R-:W-:Y:S05]  /*64e0*/  @!P1 BRA `(.L_x_152) ;  /* 0x0000000000049947 */ /* 0x000fea0003800000 */
[----:B------:R-:W-:Y:S01]  /*64f0*/  BPT.TRAP 0x1 ;  /* 0x000000040000795c */ /* 0x000fe20000300000 */
.L_x_152:
[----:B------:R-:W0:Y:S01]  /*6500*/  S2R R5, SR_CgaCtaId ;  /* 0x0000000000057919 */ /* 0x000e220000008800 */
[----:B---3--:R-:W-:Y:S01]  /*6510*/  IMAD.WIDE.U32 R2, R4, 0x38e38e39, RZ ;  /* 0x38e38e3904027825 */ /* 0x008fe200078e00ff */
[----:B------:R-:W-:-:S04]  /*6520*/  MOV R2, 0x400 ;  /* 0x0000040000027802 */ /* 0x000fc80000000f00 */
[----:B------:R-:W-:-:S05]  /*6530*/  SHF.R.U32.HI R3, RZ, 0x1, R3 ;  /* 0x00000001ff037819 */ /* 0x000fca0000011603 */
[----:B------:R-:W-:Y:S01]  /*6540*/  IMAD R4, R3, -0x9, R4 ;  /* 0xfffffff703047824 */ /* 0x000fe200078e0204 */
[----:B0-----:R-:W-:Y:S02]  /*6550*/  LEA R2, R5, R2, 0x18 ;  /* 0x0000000205027211 */ /* 0x001fe400078ec0ff */
[----:B------:R-:W-:-:S03]  /*6560*/  SHF.L.U32 R5, R0, 0x1f, RZ ;  /* 0x0000001f00057819 */ /* 0x000fc600000006ff */
[----:B------:R-:W-:-:S04]  /*6570*/  VIADD R3, R2, 0x36048 ;  /* 0x0003604802037836 */ /* 0x000fc80000000000 */
[----:B------:R-:W-:-:S07]  /*6580*/  IMAD R2, R4, 0x8, R3 ;  /* 0x0000000804027824 */ /* 0x000fce00078e0203 */
.L_x_153:
[----:B0-----:R0:W1:Y:S02]  /*6590*/  SYNCS.PHASECHK.TRANS64.TRYWAIT P0, [R2+URZ], R5 ;  /* 0x00000005020075a7 */ /* 0x001064000800017f */
[----:B-1----:R-:W-:Y:S05]  /*65a0*/  @!P0 NANOSLEEP.SYNCS 0x989680 ;  /* 0x009896800000895d */ /* 0x002fea0003900000 */
[----:B------:R-:W1:Y:S02]  /*65b0*/  @!P0 SYNCS.PHASECHK.TRANS64 P0, [R2+URZ], R5 ;  /* 0x00000005020085a7 */ /* 0x000e64000800007f */
[----:B-1----:R-:W-:Y:S05]  /*65c0*/  @!P0 BRA `(.L_x_153) ;  /* 0xfffffffc00f08947 */ /* 0x002fea000383ffff */
[----:B------:R-:W-:-:S05]  /*65d0*/  VIADD R4, R4, 0x1 ;  /* 0x0000000104047836 */ /* 0x000fca0000000000 */
[----:B------:R-:W-:-:S04]  /*65e0*/  ISETP.NE.AND P0, PT, R4, 0x9, PT ;  /* 0x000000090400780c */ /* 0x000fc80003f05270 */
[----:B0-----:R-:W-:Y:S02]  /*65f0*/  SEL R5, RZ, 0x1, P0 ;  /* 0x00000001ff057807 */ /* 0x001fe40000000000 */
[----:B------:R-:W-:Y:S02]  /*6600*/  SEL R4, R4, RZ, P0 ;  /* 0x000000ff04047207 */ /* 0x000fe40000000000 */
[----:B------:R-:W-:-:S03]  /*6610*/  LOP3.LUT R7, R0, R5, RZ, 0x3c, !PT ;  /* 0x0000000500077212 */ /* 0x000fc600078e3cff */
[----:B------:R-:W-:Y:S01]  /*6620*/  IMAD R0, R4, 0x8, R3 ;  /* 0x0000000804007824 */ /* 0x000fe200078e0203 */
[----:B------:R-:W-:-:S07]  /*6630*/  SHF.L.U32 R5, R7, 0x1f, RZ ;  /* 0x0000001f07057819 */ /* 0x000fce00000006ff */
.L_x_154:
        /* <DEDUP_REMOVED lines=11> */
.L_x_155:
        /* <DEDUP_REMOVED lines=11> */
.L_x_156:
        /* <DEDUP_REMOVED lines=11> */
.L_x_157:
        /* <DEDUP_REMOVED lines=11> */
.L_x_158:
        /* <DEDUP_REMOVED lines=11> */
.L_x_159:
        /* <DEDUP_REMOVED lines=11> */
.L_x_160:
        /* <DEDUP_REMOVED lines=11> */
.L_x_161:
[----:B0-----:R0:W1:Y:S02]  /*6b10*/  SYNCS.PHASECHK.TRANS64.TRYWAIT P0, [R4+URZ], R3 ;  /* 0x00000003040075a7 */ /* 0x001064000800017f */
[----:B-1----:R-:W-:Y:S05]  /*6b20*/  @!P0 NANOSLEEP.SYNCS 0x989680 ;  /* 0x009896800000895d */ /* 0x002fea0003900000 */
[----:B------:R-:W1:Y:S02]  /*6b30*/  @!P0 SYNCS.PHASECHK.TRANS64 P0, [R4+URZ], R3 ;  /* 0x00000003040085a7 */ /* 0x000e64000800007f */
[----:B-1----:R-:W-:Y:S05]  /*6b40*/  @P0 EXIT ;  /* 0x000000000000094d */ /* 0x002fea0003800000 */
[----:B------:R-:W-:Y:S05]  /*6b50*/  BRA `(.L_x_161) ;  /* 0xfffffffc00ec7947 */ /* 0x000fea000383ffff */
.L_x_162:
[----:B------:R-:W-:-:S00]  /*6b60*/  BRA `(.L_x_162) ;  /* 0xfffffffc00fc7947 */ /* 0x000fc0000383ffff */
[----:B------:R-:W-:-:S00]  /*6b70*/  NOP ;  /* 0x0000000000007918 */ /* 0x000fc00000000000 */
        /* <DEDUP_REMOVED lines=8> */
.L_x_163:


//--------------------- .nv.shared._ZN7cutlass13device_kernelINS_4conv6kernel13ConvUniversalINS1_16ConvProblemShapeILNS1_8OperatorE0ELi3EEENS1_10collective14CollectiveConvINS1_46MainloopSm90TmaGmmaWarpSpecializedImplicitGemmILS5_0ELi9ELi3EN4cute5tupleIJNSA_1CILi1EEESD_SD_EEENS1_36KernelImplicitTmaWarpSpecializedSm90ELi1EEENSB_IJNSC_ILi64EEENSC_ILi128EEENSB_IJSH_EEEEEENS_10bfloat16_tESL_NSA_8TiledMMAINSA_8MMA_AtomIJNSA_4SM904GMMA28MMA_64x128x16_F32BF16BF16_SSILNSP_5MajorE0ELSR_0ELNSP_7ScaleInE1ELSS_1EEEEEENSA_6LayoutISE_NSB_IJNSC_ILi0EEESW_SW_EEEEENSB_IJNSA_10UnderscoreESZ_SZ_EEEEENS7_6detail26Sm90ImplicitGemmTileTraitsINSA_20SM90_TMA_LOAD_IM2COLENSA_14ComposedLayoutINSA_7SwizzleILi3ELi4ELi3EEENSA_18smem_ptr_flag_bitsILi16EEENSV_INSB_IJNSB_IJNSC_ILi8EEES1A_EEENSB_IJSH_SD_EEENSB_IJSD_NSC_ILi9EEEEEEEEENSB_IJNSB_IJSH_NSC_ILi512EEEEEENSB_IJSD_SW_EEENSB_IJSW_NSC_ILi4096EEEEEEEEEEEEEvEENS13_INSA_13SM90_TMA_LOADENS15_IS17_S19_NSV_INSB_IJNSB_IJS1A_NSC_ILi16EEEEEES1C_S1E_EEENSB_IJS1H_S1I_NSB_IJSW_NSC_ILi8192EEEEEEEEEEEEEvEEEENS_8epilogue10collective6detail29Sm90TmaWarpSpecializedAdapterINS21_15DefaultEpilogueISL_NSB_IJNSB_IJllllEEESD_SW_EEES26_NS20_6thread17LinearCombinationISL_Li1EffLNS27_9ScaleType4KindE0ELNS_15FloatRoundStyleE2ESL_EENS_4gemm15EpilogueDefaultEEEEEvvEEEEvNT_6ParamsE --------------------------
	.section	.nv.shared._ZN7cutlass13device_kernelINS_4conv6kernel13ConvUniversalINS1_16ConvProblemShapeILNS1_8OperatorE0ELi3EEENS1_10collective14CollectiveConvINS1_46MainloopSm90TmaGmmaWarpSpecializedImplicitGemmILS5_0ELi9ELi3EN4cute5tupleIJNSA_1CILi1EEESD_SD_EEENS1_36KernelImplicitTmaWarpSpecializedSm90ELi1EEENSB_IJNSC_ILi64EEENSC_ILi128EEENSB_IJSH_EEEEEENS_10bfloat16_tESL_NSA_8TiledMMAINSA_8MMA_AtomIJNSA_4SM904GMMA28MMA_64x128x16_F32BF16BF16_SSILNSP_5MajorE0ELSR_0ELNSP_7ScaleInE1ELSS_1EEEEEENSA_6LayoutISE_NSB_IJNSC_ILi0EEESW_SW_EEEEENSB_IJNSA_10UnderscoreESZ_SZ_EEEEENS7_6detail26Sm90ImplicitGemmTileTraitsINSA_20SM90_TMA_LOAD_IM2COLENSA_14ComposedLayoutINSA_7SwizzleILi3ELi4ELi3EEENSA_18smem_ptr_flag_bitsILi16EEENSV_INSB_IJNSB_IJNSC_ILi8EEES1A_EEENSB_IJSH_SD_EEENSB_IJSD_NSC_ILi9EEEEEEEEENSB_IJNSB_IJSH_NSC_ILi512EEEEEENSB_IJSD_SW_EEENSB_IJSW_NSC_ILi4096EEEEEEEEEEEEEvEENS13_INSA_13SM90_TMA_LOADENS15_IS17_S19_NSV_INSB_IJNSB_IJS1A_NSC_ILi16EEEEEES1C_S1E_EEENSB_IJS1H_S1I_NSB_IJSW_NSC_ILi8192EEEEEEEEEEEEEvEEEENS_8epilogue10collective6detail29Sm90TmaWarpSpecializedAdapterINS21_15DefaultEpilogueISL_NSB_IJNSB_IJllllEEESD_SW_EEES26_NS20_6thread17LinearCombinationISL_Li1EffLNS27_9ScaleType4KindE0ELNS_15FloatRoundStyleE2ESL_EENS_4gemm15EpilogueDefaultEEEEEvvEEEEvNT_6ParamsE,"aw",@nobits
	.sectionflags	@""
	.align	16
	.zero		1024


//--------------------- .nv.shared.reserved.0     --------------------------
	.section	.nv.shared.reserved.0,"aw",@nobits
	.weak		__nv_reservedSMEM_offset_0_alias
	.size		__nv_reservedSMEM_offset_0_alias, 0, 0
	.other		__nv_reservedSMEM_offset_0_alias,@"STO_CUDA_RESERVED_SHARED STV_DEFAULT"
__nv_reservedSMEM_offset_0_alias:
	.zero		0


//--------------------- .nv.global                --------------------------
	.section	.nv.global,"aw",@nobits
.nv.global:
	.type		_ZN39_INTERNAL_a45d75df_4_k_cu_a40e3c99_36964cute1_E,@object
	.size		_ZN39_INTERNAL_a45d75df_4_k_cu_a40e3c99_36964cute1_E,(_ZN39_INTERNAL_a45d75df_4_k_cu_a40e3c99_36964cuda3std3__45__cpo6cbeginE - _ZN39_INTERNAL_a45d75df_4_k_cu_a40e3c99_36964cute1_E)
_ZN39_INTERNAL_a45d75df_4_k_cu_a40e3c99_36964cute1_E:
	.zero		1
	.type		_ZN39_INTERNAL_a45d75df_4_k_cu_a40e3c99_36964cuda3std3__45__cpo6cbeginE,@object
	.size		_ZN39_INTERNAL_a45d75df_4_k_cu_a40e3c99_36964cuda3std3__45__cpo6cbeginE,(_ZN39_INTERNAL_a45d75df_4_k_cu_a40e3c99_36964cuda3std3__48in_placeE - _ZN39_INTERNAL_a45d75df_4_k_cu_a40e3c99_36964cuda3std3__45__cpo6cbeginE)
_ZN39_INTERNAL_a45d75df_4_k_cu_a40e3c99_36964cuda3std3__45__cpo6cbeginE:
	.zero		1
	.type		_ZN39_INTERNAL_a45d75df_4_k_cu_a40e3c99_36964cuda3std3__48in_placeE,@object
	.size		_ZN39_INTERNAL_a45d75df_4_k_cu_a40e3c99_36964cuda3std3__48in_placeE,(_ZN39_INTERNAL_a45d75df_4_k_cu_a40e3c99_36964cuda3std6ranges3__45__cpo9iter_moveE - _ZN39_INTERNAL_a45d75df_4_k_cu_a40e3c99_36964cuda3std3__48in_placeE)
_ZN39_INTERNAL_a45d75df_4_k_cu_a40e3c99_36964cuda3std3__48in_placeE:
	.zero		1
	.type		_ZN39_INTERNAL_a45d75df_4_k_cu_a40e3c99_36964cuda3std6ranges3__45__cpo9iter_moveE,@object
	.size		_ZN39_INTERNAL_a45d75df_4_k_cu_a40e3c99_36964cuda3std6ranges3__45__cpo9iter_moveE,(_ZN39_INTERNAL_a45d75df_4_k_cu_a40e3c99_36964cuda3std3__45__cpo5beginE - _ZN39_INTERNAL_a45d75df_4_k_cu_a40e3c99_36964cuda3std6ranges3__45__cpo9iter_moveE)
_ZN39_INTERNAL_a45d75df_4_k_cu_a40e3c99_36964cuda3std6ranges3__45__cpo9iter_moveE:
	.zero		1
	.type		_ZN39_INTERNAL_a45d75df_4_k_cu_a40e3c99_36964cuda3std3__45__cpo5beginE,@object
	.size		_ZN39_INTERNAL_a45d75df_4_k_cu_a40e3c99_36964cuda3std3__45__cpo5beginE,(_ZN39_INTERNAL_a45d75df_4_k_cu_a40e3c99_36964cuda3std3__441_GLOBAL__N__a45d75df_4_k_cu_a40e3c99_36966ignoreE - _ZN39_INTERNAL_a45d75df_4_k_cu_a40e3c99_36964cuda3std3__45__cpo5beginE)
_ZN39_INTERNAL_a45d75df_4_k_cu_a40e3c99_36964cuda3std3__45__cpo5beginE:
	.zero		1
	.type		_ZN39_INTERNAL_a45d75df_4_k_cu_a40e3c99_36964cuda3std3__441_GLOBAL__N__a45d75df_4_k_cu_a40e3c99_36966ignoreE,@object
	.size		_ZN39_INTERNAL_a45d75df_4_k_cu_a40e3c99_36964cuda3std3__441_GLOBAL__N__a45d75df_4_k_cu_a40e3c99_36966ignoreE,(_ZN39_INTERNAL_a45d75df_4_k_cu_a40e3c99_36964cute7productE - _ZN39_INTERNAL_a45d75df_4_k_cu_a40e3c99_36964cuda3std3__441_GLOBAL__N__a45d75df_4_k_cu_a40e3c99_36966ignoreE)
_ZN39_INTERNAL_a45d75df_4_k_cu_a40e3c99_36964cuda3std3__441_GLOBAL__N__a45d75df_4_k_cu_a40e3c99_36966ignoreE:
	.zero		1
	.type		_ZN39_INTERNAL_a45d75df_4_k_cu_a40e3c99_36964cute7productE,@object
	.size		_ZN39_INTERNAL_a45d75df_4_k_cu_a40e3c99_36964cute7productE,(_ZN39_INTERNAL_a45d75df_4_k_cu_a40e3c99_36964cuda3std3__45__cpo3endE - _ZN39_INTERNAL_a45d75df_4_k_cu_a40e3c99_36964cute7productE)
_ZN39_INTERNAL_a45d75df_4_k_cu_a40e3c99_36964cute7productE:
	.zero		1
	.type		_ZN39_INTERNAL_a45d75df_4_k_cu_a40e3c99_36964cuda3std3__45__cpo3endE,@object
	.size		_ZN39_INTERNAL_a45d75df_4_k_cu_a40e3c99_36964cuda3std3__45__cpo3endE,(_ZN39_INTERNAL_a45d75df_4_k_cu_a40e3c99_36964cuda3std3__419piecewise_constructE - _ZN39_INTERNAL_a45d75df_4_k_cu_a40e3c99_36964cuda3std3__45__cpo3endE)
_ZN39_INTERNAL_a45d75df_4_k_cu_a40e3c99_36964cuda3std3__45__cpo3endE:
	.zero		1
	.type		_ZN39_INTERNAL_a45d75df_4_k_cu_a40e3c99_36964cuda3std3__419piecewise_constructE,@object
	.size		_ZN39_INTERNAL_a45d75df_4_k_cu_a40e3c99_36964cuda3std3__419piecewise_constructE,(_ZN39_INTERNAL_a45d75df_4_k_cu_a40e3c99_36964cuda3std3__45__cpo4cendE - _ZN39_INTERNAL_a45d75df_4_k_cu_a40e3c99_36964cuda3std3__419piecewise_constructE)
_ZN39_INTERNAL_a45d75df_4_k_cu_a40e3c99_36964cuda3std3__419piecewise_constructE:
	.zero		1
	.type		_ZN39_INTERNAL_a45d75df_4_k_cu_a40e3c99_36964cuda3std3__45__cpo4cendE,@object
	.size		_ZN39_INTERNAL_a45d75df_4_k_cu_a40e3c99_36964cuda3std3__45__cpo4cendE,(_ZN39_INTERNAL_a45d75df_4_k_cu_a40e3c99_36964cuda3std6ranges3__45__cpo4swapE - _ZN39_INTERNAL_a45d75df_4_k_cu_a40e3c99_36964cuda3std3__45__cpo4cendE)
_ZN39_INTERNAL_a45d75df_4_k_cu_a40e3c99_36964cuda3std3__45__cpo4cendE:
	.zero		1
	.type		_ZN39_INTERNAL_a45d75df_4_k_cu_a40e3c99_36964cuda3std6ranges3__45__cpo4swapE,@object
	.size		_ZN39_INTERNAL_a45d75df_4_k_cu_a40e3c99_36964cuda3std6ranges3__45__cpo4swapE,(.L_7 - _ZN39_INTERNAL_a45d75df_4_k_cu_a40e3c99_36964cuda3std6ranges3__45__cpo4swapE)
_ZN39_INTERNAL_a45d75df_4_k_cu_a40e3c99_36964cuda3std6ranges3__45__cpo4swapE:
	.zero		1
.L_7:


//--------------------- .nv.constant0._ZN7cutlass13device_kernelINS_4conv6kernel13ConvUniversalINS1_16ConvProblemShapeILNS1_8OperatorE0ELi3EEENS1_10collective14CollectiveConvINS1_46MainloopSm90TmaGmmaWarpSpecializedImplicitGemmILS5_0ELi9ELi3EN4cute5tupleIJNSA_1CILi1EEESD_SD_EEENS1_36KernelImplicitTmaWarpSpecializedSm90ELi1EEENSB_IJNSC_ILi64EEENSC_ILi128EEENSB_IJSH_EEEEEENS_10bfloat16_tESL_NSA_8TiledMMAINSA_8MMA_AtomIJNSA_4SM904GMMA28MMA_64x128x16_F32BF16BF16_SSILNSP_5MajorE0ELSR_0ELNSP_7ScaleInE1ELSS_1EEEEEENSA_6LayoutISE_NSB_IJNSC_ILi0EEESW_SW_EEEEENSB_IJNSA_10UnderscoreESZ_SZ_EEEEENS7_6detail26Sm90ImplicitGemmTileTraitsINSA_20SM90_TMA_LOAD_IM2COLENSA_14ComposedLayoutINSA_7SwizzleILi3ELi4ELi3EEENSA_18smem_ptr_flag_bitsILi16EEENSV_INSB_IJNSB_IJNSC_ILi8EEES1A_EEENSB_IJSH_SD_EEENSB_IJSD_NSC_ILi9EEEEEEEEENSB_IJNSB_IJSH_NSC_ILi512EEEEEENSB_IJSD_SW_EEENSB_IJSW_NSC_ILi4096EEEEEEEEEEEEEvEENS13_INSA_13SM90_TMA_LOADENS15_IS17_S19_NSV_INSB_IJNSB_IJS1A_NSC_ILi16EEEEEES1C_S1E_EEENSB_IJS1H_S1I_NSB_IJSW_NSC_ILi8192EEEEEEEEEEEEEvEEEENS_8epilogue10collective6detail29Sm90TmaWarpSpecializedAdapterINS21_15DefaultEpilogueISL_NSB_IJNSB_IJllllEEESD_SW_EEES26_NS20_6thread17LinearCombinationISL_Li1EffLNS27_9ScaleType4KindE0ELNS_15FloatRoundStyleE2ESL_EENS_4gemm15EpilogueDefaultEEEEEvvEEEEvNT_6ParamsE --------------------------
	.section	.nv.constant0._ZN7cutlass13device_kernelINS_4conv6kernel13ConvUniversalINS1_16ConvProblemShapeILNS1_8OperatorE0ELi3EEENS1_10collective14CollectiveConvINS1_46MainloopSm90TmaGmmaWarpSpecializedImplicitGemmILS5_0ELi9ELi3EN4cute5tupleIJNSA_1CILi1EEESD_SD_EEENS1_36KernelImplicitTmaWarpSpecializedSm90ELi1EEENSB_IJNSC_ILi64EEENSC_ILi128EEENSB_IJSH_EEEEEENS_10bfloat16_tESL_NSA_8TiledMMAINSA_8MMA_AtomIJNSA_4SM904GMMA28MMA_64x128x16_F32BF16BF16_SSILNSP_5MajorE0ELSR_0ELNSP_7ScaleInE1ELSS_1EEEEEENSA_6LayoutISE_NSB_IJNSC_ILi0EEESW_SW_EEEEENSB_IJNSA_10UnderscoreESZ_SZ_EEEEENS7_6detail26Sm90ImplicitGemmTileTraitsINSA_20SM90_TMA_LOAD_IM2COLENSA_14ComposedLayoutINSA_7SwizzleILi3ELi4ELi3EEENSA_18smem_ptr_flag_bitsILi16EEENSV_INSB_IJNSB_IJNSC_ILi8EEES1A_EEENSB_IJSH_SD_EEENSB_IJSD_NSC_ILi9EEEEEEEEENSB_IJNSB_IJSH_NSC_ILi512EEEEEENSB_IJSD_SW_EEENSB_IJSW_NSC_ILi4096EEEEEEEEEEEEEvEENS13_INSA_13SM90_TMA_LOADENS15_IS17_S19_NSV_INSB_IJNSB_IJS1A_NSC_ILi16EEEEEES1C_S1E_EEENSB_IJS1H_S1I_NSB_IJSW_NSC_ILi8192EEEEEEEEEEEEEvEEEENS_8epilogue10collective6detail29Sm90TmaWarpSpecializedAdapterINS21_15DefaultEpilogueISL_NSB_IJNSB_IJllllEEESD_SW_EEES26_NS20_6thread17LinearCombinationISL_Li1EffLNS27_9ScaleType4KindE0ELNS_15FloatRoundStyleE2ESL_EENS_4gemm15EpilogueDefaultEEEEEvvEEEEvNT_6ParamsE,"a",@progbits
	.sectionflags	@""
	.align	4
.nv.constant0._ZN7cutlass13device_kernelINS_4conv6kernel13ConvUniversalINS1_16ConvProblemShapeILNS1_8OperatorE0ELi3EEENS1_10collective14CollectiveConvINS1_46MainloopSm90TmaGmmaWarpSpecializedImplicitGemmILS5_0ELi9ELi3EN4cute5tupleIJNSA_1CILi1EEESD_SD_EEENS1_36KernelImplicitTmaWarpSpecializedSm90ELi1EEENSB_IJNSC_ILi64EEENSC_ILi128EEENSB_IJSH_EEEEEENS_10bfloat16_tESL_NSA_8TiledMMAINSA_8MMA_AtomIJNSA_4SM904GMMA28MMA_64x128x16_F32BF16BF16_SSILNSP_5MajorE0ELSR_0ELNSP_7ScaleInE1ELSS_1EEEEEENSA_6LayoutISE_NSB_IJNSC_ILi0EEESW_SW_EEEEENSB_IJNSA_10UnderscoreESZ_SZ_EEEEENS7_6detail26Sm90ImplicitGemmTileTraitsINSA_20SM90_TMA_LOAD_IM2COLENSA_14ComposedLayoutINSA_7SwizzleILi3ELi4ELi3EEENSA_18smem_ptr_flag_bitsILi16EEENSV_INSB_IJNSB_IJNSC_ILi8EEES1A_EEENSB_IJSH_SD_EEENSB_IJSD_NSC_ILi9EEEEEEEEENSB_IJNSB_IJSH_NSC_ILi512EEEEEENSB_IJSD_SW_EEENSB_IJSW_NSC_ILi4096EEEEEEEEEEEEEvEENS13_INSA_13SM90_TMA_LOADENS15_IS17_S19_NSV_INSB_IJNSB_IJS1A_NSC_ILi16EEEEEES1C_S1E_EEENSB_IJS1H_S1I_NSB_IJSW_NSC_ILi8192EEEEEEEEEEEEEvEEEENS_8epilogue10collective6detail29Sm90TmaWarpSpecializedAdapterINS21_15DefaultEpilogueISL_NSB_IJNSB_IJllllEEESD_SW_EEES26_NS20_6thread17LinearCombinationISL_Li1EffLNS27_9ScaleType4KindE0ELNS_15FloatRoundStyleE2ESL_EENS_4gemm15EpilogueDefaultEEEEEvvEEEEvNT_6ParamsE:
	.zero		1664


//--------------------- SYMBOLS --------------------------

	.type		.nv.reservedSmem.offset0,@object
	.size		.nv.reservedSmem.offset0,0x4
